//
// Generated by NVIDIA NVVM Compiler
//
// Compiler Build ID: CL-36424714
// Cuda compilation tools, release 13.0, V13.0.88
// Based on NVVM 20.0.0
//

.version 9.0
.target sm_100
.address_size 64

	// .globl	initAtmosphere
.const .align 4 .f32 PI = 0f40490FEB;
.const .align 4 .f32 E = 0f402DF854;
.const .align 4 .f32 HALF_C = 0f3C8EFA41;
.const .align 4 .f32 sqrt2 = 0f3FB504F3;
.const .align 4 .f32 sqrt3 = 0f3FDDB3D7;
.const .align 4 .f32 PLANET_RADIUS = 0f45C71800;
.const .align 4 .f32 PLANET_MASS = 0f689E13D9;
.const .align 4 .f32 PLANET_TILT = 0f41BC0000;
.const .align 4 .f32 GRAVITATIONAL_CONSTANT = 0f2E92ACC3;
.global .align 4 .b8 __cudart_i2opi_f[24] = {65, 144, 67, 60, 153, 149, 98, 219, 192, 221, 52, 245, 209, 87, 39, 252, 41, 21, 68, 78, 110, 131, 249, 162};

.visible .entry initAtmosphere(
	.param .u64 .ptr .align 1 initAtmosphere_param_0,
	.param .u64 .ptr .align 1 initAtmosphere_param_1,
	.param .u64 .ptr .align 1 initAtmosphere_param_2
)
{
	.local .align 4 .b8 	__local_depot0[28];
	.reg .b64 	%SP;
	.reg .b64 	%SPL;
	.reg .pred 	%p<10>;
	.reg .b32 	%r<73>;
	.reg .b32 	%f<45>;
	.reg .b64 	%rd<47>;
	.reg .b64 	%fd<3>;

	mov.u64 	%SPL, __local_depot0;
	ld.param.u64 	%rd12, [initAtmosphere_param_0];
	ld.param.u64 	%rd10, [initAtmosphere_param_1];
	ld.param.u64 	%rd11, [initAtmosphere_param_2];
	cvta.to.global.u64 	%rd1, %rd12;
	add.u64 	%rd2, %SPL, 0;
	mov.u32 	%r19, %tid.x;
	mov.u32 	%r20, %tid.y;
	mov.u32 	%r21, %ntid.x;
	mov.u32 	%r22, %tid.z;
	mov.u32 	%r23, %ntid.y;
	mov.u32 	%r24, %ctaid.x;
	mov.u32 	%r25, %ctaid.y;
	mov.u32 	%r26, %nctaid.x;
	mov.u32 	%r27, %ctaid.z;
	mov.u32 	%r28, %nctaid.y;
	mad.lo.s32 	%r29, %r28, %r27, %r25;
	mad.lo.s32 	%r30, %r29, %r26, %r24;
	mul.lo.s32 	%r31, %r21, %r23;
	mov.u32 	%r32, %ntid.z;
	mul.lo.s32 	%r33, %r31, %r32;
	mad.lo.s32 	%r34, %r23, %r22, %r20;
	mad.lo.s32 	%r35, %r34, %r21, %r19;
	mad.lo.s32 	%r36, %r33, %r30, %r35;
	ld.global.u32 	%r37, [%rd1];
	ld.global.u32 	%r38, [%rd1+4];
	mul.lo.s32 	%r39, %r38, %r37;
	ld.global.u32 	%r1, [%rd1+8];
	mul.lo.s32 	%r40, %r39, %r1;
	div.s32 	%r41, %r36, %r37;
	mul.lo.s32 	%r42, %r41, %r37;
	sub.s32 	%r2, %r36, %r42;
	div.s32 	%r43, %r41, %r38;
	mul.lo.s32 	%r44, %r43, %r38;
	sub.s32 	%r3, %r41, %r44;
	rem.s32 	%r4, %r43, %r1;
	setp.ge.s32 	%p1, %r36, %r40;
	@%p1 bra 	$L__BB0_10;
	cvta.to.global.u64 	%rd14, %rd10;
	cvt.rn.f32.u32 	%f8, %r4;
	cvt.rn.f32.s32 	%f9, %r1;
	div.rn.f32 	%f10, %f8, %f9;
	add.f32 	%f1, %f10, 0f00000000;
	fma.rn.f32 	%f11, %f1, 0fBF5296E5, 0f3F828F5C;
	mul.wide.u32 	%rd15, %r2, 8;
	add.s64 	%rd16, %rd14, %rd15;
	ld.global.u64 	%rd17, [%rd16];
	cvta.to.global.u64 	%rd18, %rd17;
	mul.wide.u32 	%rd19, %r3, 8;
	add.s64 	%rd20, %rd18, %rd19;
	ld.global.u64 	%rd21, [%rd20];
	cvta.to.global.u64 	%rd22, %rd21;
	mul.wide.u32 	%rd23, %r4, 4;
	add.s64 	%rd24, %rd22, %rd23;
	st.global.f32 	[%rd24], %f11;
	mul.lo.s32 	%r45, %r2, 180;
	cvt.rn.f32.u32 	%f12, %r45;
	ld.global.u32 	%r46, [%rd1];
	cvt.rn.f32.s32 	%f13, %r46;
	div.rn.f32 	%f14, %f12, %f13;
	mov.f32 	%f15, 0f43340000;
	sub.f32 	%f16, %f15, %f14;
	add.f32 	%f17, %f16, 0fC2B40000;
	abs.f32 	%f18, %f17;
	ld.const.f32 	%f19, [HALF_C];
	mul.f32 	%f2, %f19, %f18;
	mul.f32 	%f20, %f2, 0f3F22F983;
	cvt.rni.s32.f32 	%r72, %f20;
	cvt.rn.f32.s32 	%f21, %r72;
	fma.rn.f32 	%f22, %f21, 0fBFC90FDA, %f2;
	fma.rn.f32 	%f23, %f21, 0fB3A22168, %f22;
	fma.rn.f32 	%f44, %f21, 0fA7C234C5, %f23;
	abs.f32 	%f4, %f2;
	setp.ltu.f32 	%p2, %f4, 0f47CE4780;
	@%p2 bra 	$L__BB0_9;
	setp.neu.f32 	%p3, %f4, 0f7F800000;
	@%p3 bra 	$L__BB0_4;
	mov.f32 	%f26, 0f00000000;
	mul.rn.f32 	%f44, %f2, %f26;
	mov.b32 	%r72, 0;
	bra.uni 	$L__BB0_9;
$L__BB0_4:
	mov.b32 	%r6, %f2;
	shl.b32 	%r48, %r6, 8;
	or.b32  	%r7, %r48, -2147483648;
	mov.b64 	%rd46, 0;
	mov.b32 	%r69, 0;
	mov.u64 	%rd44, __cudart_i2opi_f;
	mov.u64 	%rd45, %rd2;
$L__BB0_5:
	.pragma "nounroll";
	ld.global.nc.u32 	%r49, [%rd44];
	mad.wide.u32 	%rd27, %r49, %r7, %rd46;
	shr.u64 	%rd46, %rd27, 32;
	st.local.u32 	[%rd45], %rd27;
	add.s32 	%r69, %r69, 1;
	add.s64 	%rd45, %rd45, 4;
	add.s64 	%rd44, %rd44, 4;
	setp.ne.s32 	%p4, %r69, 6;
	@%p4 bra 	$L__BB0_5;
	shr.u32 	%r50, %r6, 23;
	st.local.u32 	[%rd2+24], %rd46;
	and.b32  	%r10, %r50, 31;
	and.b32  	%r51, %r50, 224;
	add.s32 	%r52, %r51, -128;
	shr.u32 	%r53, %r52, 5;
	mul.wide.u32 	%rd28, %r53, 4;
	sub.s64 	%rd9, %rd2, %rd28;
	ld.local.u32 	%r70, [%rd9+24];
	ld.local.u32 	%r71, [%rd9+20];
	setp.eq.s32 	%p5, %r10, 0;
	@%p5 bra 	$L__BB0_8;
	shf.l.wrap.b32 	%r70, %r71, %r70, %r10;
	ld.local.u32 	%r54, [%rd9+16];
	shf.l.wrap.b32 	%r71, %r54, %r71, %r10;
$L__BB0_8:
	shr.u32 	%r55, %r70, 30;
	shf.l.wrap.b32 	%r56, %r71, %r70, 2;
	shl.b32 	%r57, %r71, 2;
	shr.u32 	%r58, %r56, 31;
	add.s32 	%r59, %r58, %r55;
	neg.s32 	%r60, %r59;
	setp.lt.s32 	%p6, %r6, 0;
	selp.b32 	%r72, %r60, %r59, %p6;
	xor.b32  	%r61, %r56, %r6;
	shr.s32 	%r62, %r56, 31;
	xor.b32  	%r63, %r62, %r56;
	xor.b32  	%r64, %r62, %r57;
	cvt.u64.u32 	%rd29, %r63;
	shl.b64 	%rd30, %rd29, 32;
	cvt.u64.u32 	%rd31, %r64;
	or.b64  	%rd32, %rd30, %rd31;
	cvt.rn.f64.s64 	%fd1, %rd32;
	mul.f64 	%fd2, %fd1, 0d3BF921FB54442D19;
	cvt.rn.f32.f64 	%f24, %fd2;
	neg.f32 	%f25, %f24;
	setp.lt.s32 	%p7, %r61, 0;
	selp.f32 	%f44, %f25, %f24, %p7;
$L__BB0_9:
	fma.rn.f32 	%f27, %f1, 0fC1200000, 0fC2200000;
	add.s32 	%r66, %r72, 1;
	mul.rn.f32 	%f28, %f44, %f44;
	and.b32  	%r67, %r72, 1;
	setp.eq.b32 	%p8, %r67, 1;
	selp.f32 	%f29, %f44, 0f3F800000, %p8;
	fma.rn.f32 	%f30, %f28, %f29, 0f00000000;
	fma.rn.f32 	%f31, %f28, 0f37CBAC00, 0fBAB607ED;
	selp.f32 	%f32, 0fB94D4153, %f31, %p8;
	selp.f32 	%f33, 0f3C0885E4, 0f3D2AAABB, %p8;
	fma.rn.f32 	%f34, %f32, %f28, %f33;
	selp.f32 	%f35, 0fBE2AAAA8, 0fBEFFFFFF, %p8;
	fma.rn.f32 	%f36, %f34, %f28, %f35;
	fma.rn.f32 	%f37, %f36, %f30, %f29;
	and.b32  	%r68, %r66, 2;
	setp.eq.s32 	%p9, %r68, 0;
	mov.f32 	%f38, 0f00000000;
	sub.f32 	%f39, %f38, %f37;
	selp.f32 	%f40, %f37, %f39, %p9;
	fma.rn.f32 	%f41, %f1, 0fC3110000, 0f42BE0000;
	sub.f32 	%f42, %f41, %f27;
	fma.rn.f32 	%f43, %f42, %f40, %f27;
	cvta.to.global.u64 	%rd33, %rd11;
	add.s64 	%rd35, %rd33, %rd15;
	ld.global.u64 	%rd36, [%rd35];
	cvta.to.global.u64 	%rd37, %rd36;
	add.s64 	%rd39, %rd37, %rd19;
	ld.global.u64 	%rd40, [%rd39];
	cvta.to.global.u64 	%rd41, %rd40;
	add.s64 	%rd43, %rd41, %rd23;
	st.global.f32 	[%rd43], %f43;
$L__BB0_10:
	ret;

}
	// .globl	copy
.visible .entry copy(
	.param .u64 .ptr .align 1 copy_param_0,
	.param .u64 .ptr .align 1 copy_param_1,
	.param .u64 .ptr .align 1 copy_param_2,
	.param .u64 .ptr .align 1 copy_param_3,
	.param .u64 .ptr .align 1 copy_param_4,
	.param .u64 .ptr .align 1 copy_param_5,
	.param .u64 .ptr .align 1 copy_param_6,
	.param .u64 .ptr .align 1 copy_param_7,
	.param .u64 .ptr .align 1 copy_param_8,
	.param .u64 .ptr .align 1 copy_param_9,
	.param .u64 .ptr .align 1 copy_param_10,
	.param .u64 .ptr .align 1 copy_param_11,
	.param .u64 .ptr .align 1 copy_param_12,
	.param .u64 .ptr .align 1 copy_param_13,
	.param .u64 .ptr .align 1 copy_param_14,
	.param .u64 .ptr .align 1 copy_param_15,
	.param .u64 .ptr .align 1 copy_param_16,
	.param .u64 .ptr .align 1 copy_param_17,
	.param .u64 .ptr .align 1 copy_param_18,
	.param .u64 .ptr .align 1 copy_param_19
)
{
	.reg .pred 	%p<4>;
	.reg .b32 	%r<34>;
	.reg .b32 	%f<16>;
	.reg .b64 	%rd<157>;

	ld.param.u64 	%rd17, [copy_param_0];
	ld.param.u64 	%rd3, [copy_param_6];
	ld.param.u64 	%rd4, [copy_param_7];
	ld.param.u64 	%rd5, [copy_param_8];
	ld.param.u64 	%rd7, [copy_param_10];
	ld.param.u64 	%rd8, [copy_param_11];
	ld.param.u64 	%rd9, [copy_param_12];
	ld.param.u64 	%rd10, [copy_param_13];
	ld.param.u64 	%rd11, [copy_param_14];
	ld.param.u64 	%rd12, [copy_param_15];
	ld.param.u64 	%rd13, [copy_param_16];
	ld.param.u64 	%rd15, [copy_param_18];
	ld.param.u64 	%rd16, [copy_param_19];
	cvta.to.global.u64 	%rd18, %rd17;
	mov.u32 	%r5, %tid.x;
	mov.u32 	%r6, %tid.y;
	mov.u32 	%r7, %ntid.x;
	mov.u32 	%r8, %tid.z;
	mov.u32 	%r9, %ntid.y;
	mov.u32 	%r10, %ctaid.x;
	mov.u32 	%r11, %ctaid.y;
	mov.u32 	%r12, %nctaid.x;
	mov.u32 	%r13, %ctaid.z;
	mov.u32 	%r14, %nctaid.y;
	mad.lo.s32 	%r15, %r14, %r13, %r11;
	mad.lo.s32 	%r16, %r15, %r12, %r10;
	mul.lo.s32 	%r17, %r7, %r9;
	mov.u32 	%r18, %ntid.z;
	mul.lo.s32 	%r19, %r17, %r18;
	mad.lo.s32 	%r20, %r9, %r8, %r6;
	mad.lo.s32 	%r21, %r20, %r7, %r5;
	mad.lo.s32 	%r1, %r19, %r16, %r21;
	ld.global.u32 	%r22, [%rd18];
	ld.global.u32 	%r23, [%rd18+4];
	mul.lo.s32 	%r24, %r23, %r22;
	ld.global.u32 	%r25, [%rd18+8];
	mul.lo.s32 	%r26, %r24, %r25;
	div.s32 	%r27, %r1, %r22;
	mul.lo.s32 	%r28, %r27, %r22;
	sub.s32 	%r2, %r1, %r28;
	div.s32 	%r29, %r27, %r23;
	mul.lo.s32 	%r30, %r29, %r23;
	sub.s32 	%r3, %r27, %r30;
	rem.s32 	%r4, %r29, %r25;
	setp.ge.s32 	%p1, %r1, %r26;
	@%p1 bra 	$L__BB1_6;
	setp.ne.s32 	%p2, %r1, 0;
	@%p2 bra 	$L__BB1_3;
	ld.param.u64 	%rd153, [copy_param_1];
	cvta.to.global.u64 	%rd19, %rd9;
	cvta.to.global.u64 	%rd20, %rd153;
	ld.global.f32 	%f1, [%rd20];
	ld.global.f32 	%f2, [%rd19];
	add.f32 	%f3, %f1, %f2;
	st.global.f32 	[%rd19], %f3;
	ld.global.f32 	%f4, [%rd20+4];
	ld.global.f32 	%f5, [%rd19+4];
	add.f32 	%f6, %f4, %f5;
	st.global.f32 	[%rd19+4], %f6;
$L__BB1_3:
	setp.ne.s32 	%p3, %r4, 0;
	@%p3 bra 	$L__BB1_5;
	ld.param.u64 	%rd154, [copy_param_5];
	cvta.to.global.u64 	%rd21, %rd154;
	mul.wide.u32 	%rd22, %r2, 8;
	add.s64 	%rd23, %rd21, %rd22;
	ld.global.u64 	%rd24, [%rd23];
	cvta.to.global.u64 	%rd25, %rd24;
	mul.wide.u32 	%rd26, %r3, 4;
	add.s64 	%rd27, %rd25, %rd26;
	ld.global.f32 	%f7, [%rd27];
	cvta.to.global.u64 	%rd28, %rd10;
	add.s64 	%rd29, %rd28, %rd22;
	ld.global.u64 	%rd30, [%rd29];
	cvta.to.global.u64 	%rd31, %rd30;
	add.s64 	%rd32, %rd31, %rd26;
	st.global.f32 	[%rd32], %f7;
	cvta.to.global.u64 	%rd33, %rd3;
	add.s64 	%rd34, %rd33, %rd22;
	ld.global.u64 	%rd35, [%rd34];
	cvta.to.global.u64 	%rd36, %rd35;
	add.s64 	%rd37, %rd36, %rd26;
	ld.global.f32 	%f8, [%rd37];
	cvta.to.global.u64 	%rd38, %rd11;
	add.s64 	%rd39, %rd38, %rd22;
	ld.global.u64 	%rd40, [%rd39];
	cvta.to.global.u64 	%rd41, %rd40;
	add.s64 	%rd42, %rd41, %rd26;
	st.global.f32 	[%rd42], %f8;
$L__BB1_5:
	ld.param.u64 	%rd156, [copy_param_17];
	ld.param.u64 	%rd155, [copy_param_9];
	cvta.to.global.u64 	%rd43, %rd4;
	mul.wide.u32 	%rd44, %r2, 8;
	add.s64 	%rd45, %rd43, %rd44;
	ld.global.u64 	%rd46, [%rd45];
	cvta.to.global.u64 	%rd47, %rd46;
	mul.wide.u32 	%rd48, %r3, 8;
	add.s64 	%rd49, %rd47, %rd48;
	ld.global.u64 	%rd50, [%rd49];
	cvta.to.global.u64 	%rd51, %rd50;
	mul.wide.u32 	%rd52, %r4, 4;
	add.s64 	%rd53, %rd51, %rd52;
	ld.global.f32 	%f9, [%rd53];
	cvta.to.global.u64 	%rd54, %rd12;
	add.s64 	%rd55, %rd54, %rd44;
	ld.global.u64 	%rd56, [%rd55];
	cvta.to.global.u64 	%rd57, %rd56;
	add.s64 	%rd58, %rd57, %rd48;
	ld.global.u64 	%rd59, [%rd58];
	cvta.to.global.u64 	%rd60, %rd59;
	add.s64 	%rd61, %rd60, %rd52;
	st.global.f32 	[%rd61], %f9;
	cvta.to.global.u64 	%rd62, %rd5;
	add.s64 	%rd63, %rd62, %rd44;
	ld.global.u64 	%rd64, [%rd63];
	cvta.to.global.u64 	%rd65, %rd64;
	add.s64 	%rd66, %rd65, %rd48;
	ld.global.u64 	%rd67, [%rd66];
	cvta.to.global.u64 	%rd68, %rd67;
	add.s64 	%rd69, %rd68, %rd52;
	ld.global.f32 	%f10, [%rd69];
	cvta.to.global.u64 	%rd70, %rd13;
	add.s64 	%rd71, %rd70, %rd44;
	ld.global.u64 	%rd72, [%rd71];
	cvta.to.global.u64 	%rd73, %rd72;
	add.s64 	%rd74, %rd73, %rd48;
	ld.global.u64 	%rd75, [%rd74];
	cvta.to.global.u64 	%rd76, %rd75;
	add.s64 	%rd77, %rd76, %rd52;
	st.global.f32 	[%rd77], %f10;
	cvta.to.global.u64 	%rd78, %rd155;
	add.s64 	%rd79, %rd78, %rd44;
	ld.global.u64 	%rd80, [%rd79];
	cvta.to.global.u64 	%rd81, %rd80;
	add.s64 	%rd82, %rd81, %rd48;
	ld.global.u64 	%rd83, [%rd82];
	cvta.to.global.u64 	%rd84, %rd83;
	add.s64 	%rd85, %rd84, %rd52;
	ld.global.f32 	%f11, [%rd85];
	cvta.to.global.u64 	%rd86, %rd156;
	add.s64 	%rd87, %rd86, %rd44;
	ld.global.u64 	%rd88, [%rd87];
	cvta.to.global.u64 	%rd89, %rd88;
	add.s64 	%rd90, %rd89, %rd48;
	ld.global.u64 	%rd91, [%rd90];
	cvta.to.global.u64 	%rd92, %rd91;
	add.s64 	%rd93, %rd92, %rd52;
	st.global.f32 	[%rd93], %f11;
	cvta.to.global.u64 	%rd94, %rd7;
	add.s64 	%rd95, %rd94, %rd44;
	ld.global.u64 	%rd96, [%rd95];
	cvta.to.global.u64 	%rd97, %rd96;
	add.s64 	%rd98, %rd97, %rd48;
	ld.global.u64 	%rd99, [%rd98];
	cvta.to.global.u64 	%rd100, %rd99;
	add.s64 	%rd101, %rd100, %rd52;
	ld.global.f32 	%f12, [%rd101];
	cvta.to.global.u64 	%rd102, %rd15;
	add.s64 	%rd103, %rd102, %rd44;
	ld.global.u64 	%rd104, [%rd103];
	cvta.to.global.u64 	%rd105, %rd104;
	add.s64 	%rd106, %rd105, %rd48;
	ld.global.u64 	%rd107, [%rd106];
	cvta.to.global.u64 	%rd108, %rd107;
	add.s64 	%rd109, %rd108, %rd52;
	st.global.f32 	[%rd109], %f12;
	cvta.to.global.u64 	%rd110, %rd8;
	add.s64 	%rd111, %rd110, %rd44;
	ld.global.u64 	%rd112, [%rd111];
	cvta.to.global.u64 	%rd113, %rd112;
	add.s64 	%rd114, %rd113, %rd48;
	ld.global.u64 	%rd115, [%rd114];
	cvta.to.global.u64 	%rd116, %rd115;
	mul.lo.s32 	%r31, %r4, 3;
	mul.wide.u32 	%rd117, %r31, 4;
	add.s64 	%rd118, %rd116, %rd117;
	ld.global.f32 	%f13, [%rd118];
	cvta.to.global.u64 	%rd119, %rd16;
	add.s64 	%rd120, %rd119, %rd44;
	ld.global.u64 	%rd121, [%rd120];
	cvta.to.global.u64 	%rd122, %rd121;
	add.s64 	%rd123, %rd122, %rd48;
	ld.global.u64 	%rd124, [%rd123];
	cvta.to.global.u64 	%rd125, %rd124;
	add.s64 	%rd126, %rd125, %rd117;
	st.global.f32 	[%rd126], %f13;
	ld.global.u64 	%rd127, [%rd111];
	cvta.to.global.u64 	%rd128, %rd127;
	add.s64 	%rd129, %rd128, %rd48;
	ld.global.u64 	%rd130, [%rd129];
	cvta.to.global.u64 	%rd131, %rd130;
	add.s32 	%r32, %r31, 1;
	mul.wide.u32 	%rd132, %r32, 4;
	add.s64 	%rd133, %rd131, %rd132;
	ld.global.f32 	%f14, [%rd133];
	ld.global.u64 	%rd134, [%rd120];
	cvta.to.global.u64 	%rd135, %rd134;
	add.s64 	%rd136, %rd135, %rd48;
	ld.global.u64 	%rd137, [%rd136];
	cvta.to.global.u64 	%rd138, %rd137;
	add.s64 	%rd139, %rd138, %rd132;
	st.global.f32 	[%rd139], %f14;
	ld.global.u64 	%rd140, [%rd111];
	cvta.to.global.u64 	%rd141, %rd140;
	add.s64 	%rd142, %rd141, %rd48;
	ld.global.u64 	%rd143, [%rd142];
	cvta.to.global.u64 	%rd144, %rd143;
	add.s32 	%r33, %r31, 2;
	mul.wide.u32 	%rd145, %r33, 4;
	add.s64 	%rd146, %rd144, %rd145;
	ld.global.f32 	%f15, [%rd146];
	ld.global.u64 	%rd147, [%rd120];
	cvta.to.global.u64 	%rd148, %rd147;
	add.s64 	%rd149, %rd148, %rd48;
	ld.global.u64 	%rd150, [%rd149];
	cvta.to.global.u64 	%rd151, %rd150;
	add.s64 	%rd152, %rd151, %rd145;
	st.global.f32 	[%rd152], %f15;
$L__BB1_6:
	ret;

}
	// .globl	solarHeating
.visible .entry solarHeating()
{


	ret;

}
	// .globl	infraredCooling
.visible .entry infraredCooling()
{


	ret;

}
	// .globl	calcWind
.visible .entry calcWind(
	.param .u64 .ptr .align 1 calcWind_param_0,
	.param .u64 .ptr .align 1 calcWind_param_1,
	.param .u64 .ptr .align 1 calcWind_param_2,
	.param .u64 .ptr .align 1 calcWind_param_3,
	.param .u64 .ptr .align 1 calcWind_param_4,
	.param .u64 .ptr .align 1 calcWind_param_5,
	.param .u64 .ptr .align 1 calcWind_param_6,
	.param .u64 .ptr .align 1 calcWind_param_7,
	.param .u64 .ptr .align 1 calcWind_param_8,
	.param .u64 .ptr .align 1 calcWind_param_9
)
{
	.local .align 4 .b8 	__local_depot4[28];
	.reg .b64 	%SP;
	.reg .b64 	%SPL;
	.reg .pred 	%p<141>;
	.reg .b32 	%r<769>;
	.reg .b32 	%f<446>;
	.reg .b64 	%rd<350>;
	.reg .b64 	%fd<55>;

	mov.u64 	%SPL, __local_depot4;
	ld.param.u64 	%rd75, [calcWind_param_0];
	ld.param.u64 	%rd72, [calcWind_param_4];
	ld.param.u64 	%rd73, [calcWind_param_5];
	cvta.to.global.u64 	%rd1, %rd72;
	cvta.to.global.u64 	%rd2, %rd73;
	cvta.to.global.u64 	%rd76, %rd75;
	add.u64 	%rd3, %SPL, 0;
	add.u64 	%rd4, %SPL, 0;
	add.u64 	%rd5, %SPL, 0;
	add.u64 	%rd6, %SPL, 0;
	add.u64 	%rd7, %SPL, 0;
	add.u64 	%rd8, %SPL, 0;
	add.u64 	%rd9, %SPL, 0;
	add.u64 	%rd10, %SPL, 0;
	add.u64 	%rd11, %SPL, 0;
	add.u64 	%rd12, %SPL, 0;
	add.u64 	%rd13, %SPL, 0;
	add.u64 	%rd14, %SPL, 0;
	add.u64 	%rd15, %SPL, 0;
	add.u64 	%rd16, %SPL, 0;
	add.u64 	%rd17, %SPL, 0;
	add.u64 	%rd18, %SPL, 0;
	mov.u32 	%r207, %tid.x;
	mov.u32 	%r208, %tid.y;
	mov.u32 	%r209, %ntid.x;
	mov.u32 	%r210, %tid.z;
	mov.u32 	%r211, %ntid.y;
	mov.u32 	%r212, %ctaid.x;
	mov.u32 	%r213, %ctaid.y;
	mov.u32 	%r214, %nctaid.x;
	mov.u32 	%r215, %ctaid.z;
	mov.u32 	%r216, %nctaid.y;
	mad.lo.s32 	%r217, %r216, %r215, %r213;
	mad.lo.s32 	%r218, %r217, %r214, %r212;
	mul.lo.s32 	%r219, %r209, %r211;
	mov.u32 	%r220, %ntid.z;
	mul.lo.s32 	%r221, %r219, %r220;
	mad.lo.s32 	%r222, %r211, %r210, %r208;
	mad.lo.s32 	%r223, %r222, %r209, %r207;
	mad.lo.s32 	%r1, %r221, %r218, %r223;
	ld.global.u32 	%r2, [%rd76];
	ld.global.u32 	%r3, [%rd76+4];
	mul.lo.s32 	%r224, %r3, %r2;
	ld.global.u32 	%r4, [%rd76+8];
	mul.lo.s32 	%r225, %r224, %r4;
	setp.ge.s32 	%p1, %r1, %r225;
	@%p1 bra 	$L__BB4_147;
	div.s32 	%r227, %r1, %r2;
	mul.lo.s32 	%r228, %r227, %r2;
	sub.s32 	%r5, %r1, %r228;
	div.s32 	%r229, %r227, %r3;
	mul.lo.s32 	%r230, %r229, %r3;
	sub.s32 	%r6, %r227, %r230;
	rem.s32 	%r7, %r229, %r4;
	mul.wide.u32 	%rd93, %r5, 8;
	add.s64 	%rd94, %rd2, %rd93;
	ld.global.u64 	%rd95, [%rd94];
	cvta.to.global.u64 	%rd96, %rd95;
	mul.wide.u32 	%rd97, %r6, 8;
	add.s64 	%rd98, %rd96, %rd97;
	ld.global.u64 	%rd99, [%rd98];
	cvta.to.global.u64 	%rd100, %rd99;
	mul.wide.u32 	%rd101, %r7, 4;
	add.s64 	%rd102, %rd100, %rd101;
	ld.global.f32 	%f1, [%rd102];
	add.s64 	%rd103, %rd1, %rd93;
	ld.global.u64 	%rd104, [%rd103];
	cvta.to.global.u64 	%rd105, %rd104;
	add.s64 	%rd106, %rd105, %rd97;
	ld.global.u64 	%rd107, [%rd106];
	cvta.to.global.u64 	%rd108, %rd107;
	add.s64 	%rd109, %rd108, %rd101;
	ld.global.f32 	%f2, [%rd109];
	cvt.rn.f64.s32 	%fd3, %r6;
	add.f64 	%fd4, %fd3, 0d3FE0000000000000;
	mul.f64 	%fd1, %fd4, 0d4076800000000000;
	cvt.rn.f64.s32 	%fd5, %r5;
	add.f64 	%fd6, %fd5, 0d3FE0000000000000;
	mul.f64 	%fd2, %fd6, 0d4066800000000000;
	mov.f32 	%f422, 0f00000000;
	mov.b32 	%r700, -1;
	ld.const.f32 	%f3, [HALF_C];
	cvt.rn.f64.s32 	%fd7, %r2;
	div.rn.f64 	%fd8, %fd2, %fd7;
	add.f64 	%fd9, %fd8, 0dC056800000000000;
	cvt.rn.f64.s32 	%fd18, %r3;
	div.rn.f64 	%fd19, %fd1, %fd18;
	mov.f32 	%f423, %f422;
	mov.f32 	%f424, %f422;
$L__BB4_2:
	mov.b32 	%r701, -1;
$L__BB4_3:
	mov.b32 	%r702, -1;
$L__BB4_4:
	abs.s32 	%r233, %r702;
	abs.s32 	%r234, %r701;
	abs.s32 	%r235, %r700;
	add.s32 	%r236, %r234, %r235;
	add.s32 	%r11, %r236, %r233;
	setp.eq.s32 	%p2, %r11, 0;
	@%p2 bra 	$L__BB4_143;
	add.s32 	%r237, %r702, %r7;
	setp.lt.s32 	%p3, %r237, 0;
	setp.ge.s32 	%p4, %r237, %r4;
	or.pred  	%p5, %p3, %p4;
	@%p5 bra 	$L__BB4_143;
	add.s32 	%r703, %r700, %r5;
	setp.gt.s32 	%p6, %r703, -1;
	add.s32 	%r238, %r701, %r6;
	rem.s32 	%r704, %r238, %r3;
	@%p6 bra 	$L__BB4_8;
	add.s32 	%r246, %r700, %r5;
	not.b32 	%r703, %r246;
	shr.u32 	%r247, %r3, 31;
	add.s32 	%r248, %r3, %r247;
	shr.s32 	%r249, %r248, 1;
	add.s32 	%r250, %r249, %r704;
	rem.s32 	%r704, %r250, %r3;
	bra.uni 	$L__BB4_10;
$L__BB4_8:
	setp.lt.s32 	%p7, %r703, %r2;
	@%p7 bra 	$L__BB4_10;
	shr.u32 	%r239, %r3, 31;
	add.s32 	%r240, %r3, %r239;
	shr.s32 	%r241, %r240, 1;
	add.s32 	%r242, %r241, %r704;
	rem.s32 	%r704, %r242, %r3;
	shl.b32 	%r243, %r2, 1;
	add.s32 	%r244, %r700, %r5;
	not.b32 	%r245, %r244;
	add.s32 	%r703, %r243, %r245;
$L__BB4_10:
	ld.const.f32 	%f425, [sqrt2];
	add.s32 	%r251, %r2, %r703;
	rem.s32 	%r20, %r251, %r2;
	add.s32 	%r252, %r3, %r704;
	rem.s32 	%r21, %r252, %r3;
	mov.f32 	%f442, 0f3F800000;
	setp.eq.s32 	%p8, %r11, 1;
	@%p8 bra 	$L__BB4_142;
	setp.eq.s32 	%p9, %r11, 2;
	@%p9 bra 	$L__BB4_13;
	ld.const.f32 	%f425, [sqrt3];
$L__BB4_13:
	cvt.rn.f32.f64 	%f104, %fd9;
	cvt.rn.f32.u32 	%f105, %r4;
	cvt.rn.f32.s32 	%f106, %r7;
	mul.f32 	%f107, %f106, 0f41480000;
	div.rn.f32 	%f108, %f107, %f105;
	add.f32 	%f109, %f108, 0fBF000000;
	ld.const.f32 	%f16, [PLANET_RADIUS];
	add.f32 	%f17, %f16, %f109;
	mul.f32 	%f18, %f3, %f104;
	mul.f32 	%f110, %f18, 0f3F22F983;
	cvt.rni.s32.f32 	%r720, %f110;
	cvt.rn.f32.s32 	%f111, %r720;
	fma.rn.f32 	%f112, %f111, 0fBFC90FDA, %f18;
	fma.rn.f32 	%f113, %f111, 0fB3A22168, %f112;
	fma.rn.f32 	%f429, %f111, 0fA7C234C5, %f113;
	abs.f32 	%f20, %f18;
	setp.ltu.f32 	%p10, %f20, 0f47CE4780;
	mov.u32 	%r708, %r720;
	mov.f32 	%f426, %f429;
	@%p10 bra 	$L__BB4_21;
	setp.neu.f32 	%p11, %f20, 0f7F800000;
	@%p11 bra 	$L__BB4_16;
	mov.f32 	%f116, 0f00000000;
	mul.rn.f32 	%f426, %f18, %f116;
	mov.b32 	%r708, 0;
	bra.uni 	$L__BB4_21;
$L__BB4_16:
	mov.b32 	%r254, %f18;
	shl.b32 	%r255, %r254, 8;
	or.b32  	%r23, %r255, -2147483648;
	mov.b64 	%rd334, 0;
	mov.b32 	%r705, 0;
	mov.u64 	%rd332, __cudart_i2opi_f;
	mov.u64 	%rd333, %rd18;
$L__BB4_17:
	.pragma "nounroll";
	ld.global.nc.u32 	%r256, [%rd332];
	mad.wide.u32 	%rd112, %r256, %r23, %rd334;
	shr.u64 	%rd334, %rd112, 32;
	st.local.u32 	[%rd333], %rd112;
	add.s32 	%r705, %r705, 1;
	add.s64 	%rd333, %rd333, 4;
	add.s64 	%rd332, %rd332, 4;
	setp.ne.s32 	%p12, %r705, 6;
	@%p12 bra 	$L__BB4_17;
	mov.b32 	%r257, %f18;
	shr.u32 	%r258, %r257, 23;
	st.local.u32 	[%rd18+24], %rd334;
	and.b32  	%r259, %r258, 31;
	and.b32  	%r260, %r258, 224;
	add.s32 	%r261, %r260, -128;
	shr.u32 	%r262, %r261, 5;
	mul.wide.u32 	%rd113, %r262, 4;
	sub.s64 	%rd25, %rd18, %rd113;
	ld.local.u32 	%r706, [%rd25+24];
	ld.local.u32 	%r707, [%rd25+20];
	setp.eq.s32 	%p13, %r259, 0;
	@%p13 bra 	$L__BB4_20;
	mov.b32 	%r263, %f18;
	shr.u32 	%r264, %r263, 23;
	and.b32  	%r265, %r264, 31;
	shf.l.wrap.b32 	%r706, %r707, %r706, %r265;
	ld.local.u32 	%r266, [%rd25+16];
	shf.l.wrap.b32 	%r707, %r266, %r707, %r265;
$L__BB4_20:
	shr.u32 	%r267, %r706, 30;
	shf.l.wrap.b32 	%r268, %r707, %r706, 2;
	shl.b32 	%r269, %r707, 2;
	shr.u32 	%r270, %r268, 31;
	add.s32 	%r271, %r270, %r267;
	neg.s32 	%r272, %r271;
	mov.b32 	%r273, %f18;
	setp.lt.s32 	%p14, %r273, 0;
	selp.b32 	%r708, %r272, %r271, %p14;
	xor.b32  	%r274, %r268, %r273;
	shr.s32 	%r275, %r268, 31;
	xor.b32  	%r276, %r275, %r268;
	xor.b32  	%r277, %r275, %r269;
	cvt.u64.u32 	%rd114, %r276;
	shl.b64 	%rd115, %rd114, 32;
	cvt.u64.u32 	%rd116, %r277;
	or.b64  	%rd117, %rd115, %rd116;
	cvt.rn.f64.s64 	%fd10, %rd117;
	mul.f64 	%fd11, %fd10, 0d3BF921FB54442D19;
	cvt.rn.f32.f64 	%f114, %fd11;
	neg.f32 	%f115, %f114;
	setp.lt.s32 	%p15, %r274, 0;
	selp.f32 	%f426, %f115, %f114, %p15;
$L__BB4_21:
	add.s32 	%r279, %r708, 1;
	mul.rn.f32 	%f117, %f426, %f426;
	and.b32  	%r280, %r708, 1;
	setp.eq.b32 	%p17, %r280, 1;
	selp.f32 	%f118, %f426, 0f3F800000, %p17;
	fma.rn.f32 	%f119, %f117, %f118, 0f00000000;
	fma.rn.f32 	%f120, %f117, 0f37CBAC00, 0fBAB607ED;
	selp.f32 	%f121, 0fB94D4153, %f120, %p17;
	selp.f32 	%f122, 0f3C0885E4, 0f3D2AAABB, %p17;
	fma.rn.f32 	%f123, %f121, %f117, %f122;
	selp.f32 	%f124, 0fBE2AAAA8, 0fBEFFFFFF, %p17;
	fma.rn.f32 	%f125, %f123, %f117, %f124;
	fma.rn.f32 	%f126, %f125, %f119, %f118;
	and.b32  	%r281, %r279, 2;
	setp.eq.s32 	%p18, %r281, 0;
	mov.f32 	%f127, 0f00000000;
	sub.f32 	%f128, %f127, %f126;
	selp.f32 	%f24, %f126, %f128, %p18;
	mov.u32 	%r712, %r720;
	mov.f32 	%f427, %f429;
	@%p10 bra 	$L__BB4_29;
	setp.neu.f32 	%p19, %f20, 0f7F800000;
	@%p19 bra 	$L__BB4_24;
	mov.f32 	%f131, 0f00000000;
	mul.rn.f32 	%f427, %f18, %f131;
	mov.b32 	%r712, 0;
	bra.uni 	$L__BB4_29;
$L__BB4_24:
	mov.b32 	%r283, %f18;
	shl.b32 	%r284, %r283, 8;
	or.b32  	%r34, %r284, -2147483648;
	mov.b64 	%rd335, 0;
	mov.b32 	%r709, 0;
$L__BB4_25:
	.pragma "nounroll";
	mul.wide.u32 	%rd119, %r709, 4;
	mov.u64 	%rd120, __cudart_i2opi_f;
	add.s64 	%rd121, %rd120, %rd119;
	ld.global.nc.u32 	%r285, [%rd121];
	mad.wide.u32 	%rd122, %r285, %r34, %rd335;
	shr.u64 	%rd335, %rd122, 32;
	add.s64 	%rd123, %rd17, %rd119;
	st.local.u32 	[%rd123], %rd122;
	add.s32 	%r709, %r709, 1;
	setp.ne.s32 	%p20, %r709, 6;
	@%p20 bra 	$L__BB4_25;
	mov.b32 	%r286, %f18;
	shr.u32 	%r287, %r286, 23;
	st.local.u32 	[%rd17+24], %rd335;
	and.b32  	%r288, %r287, 31;
	and.b32  	%r289, %r287, 224;
	add.s32 	%r290, %r289, -128;
	shr.u32 	%r291, %r290, 5;
	mul.wide.u32 	%rd124, %r291, 4;
	sub.s64 	%rd28, %rd17, %rd124;
	ld.local.u32 	%r710, [%rd28+24];
	ld.local.u32 	%r711, [%rd28+20];
	setp.eq.s32 	%p21, %r288, 0;
	@%p21 bra 	$L__BB4_28;
	mov.b32 	%r292, %f18;
	shr.u32 	%r293, %r292, 23;
	and.b32  	%r294, %r293, 31;
	shf.l.wrap.b32 	%r710, %r711, %r710, %r294;
	ld.local.u32 	%r295, [%rd28+16];
	shf.l.wrap.b32 	%r711, %r295, %r711, %r294;
$L__BB4_28:
	shr.u32 	%r296, %r710, 30;
	shf.l.wrap.b32 	%r297, %r711, %r710, 2;
	shl.b32 	%r298, %r711, 2;
	shr.u32 	%r299, %r297, 31;
	add.s32 	%r300, %r299, %r296;
	neg.s32 	%r301, %r300;
	mov.b32 	%r302, %f18;
	setp.lt.s32 	%p22, %r302, 0;
	selp.b32 	%r712, %r301, %r300, %p22;
	xor.b32  	%r303, %r297, %r302;
	shr.s32 	%r304, %r297, 31;
	xor.b32  	%r305, %r304, %r297;
	xor.b32  	%r306, %r304, %r298;
	cvt.u64.u32 	%rd125, %r305;
	shl.b64 	%rd126, %rd125, 32;
	cvt.u64.u32 	%rd127, %r306;
	or.b64  	%rd128, %rd126, %rd127;
	cvt.rn.f64.s64 	%fd12, %rd128;
	mul.f64 	%fd13, %fd12, 0d3BF921FB54442D19;
	cvt.rn.f32.f64 	%f129, %fd13;
	neg.f32 	%f130, %f129;
	setp.lt.s32 	%p23, %r303, 0;
	selp.f32 	%f427, %f130, %f129, %p23;
$L__BB4_29:
	mul.rn.f32 	%f132, %f427, %f427;
	and.b32  	%r308, %r712, 1;
	setp.eq.b32 	%p25, %r308, 1;
	selp.f32 	%f133, 0f3F800000, %f427, %p25;
	fma.rn.f32 	%f134, %f132, %f133, 0f00000000;
	fma.rn.f32 	%f135, %f132, 0f37CBAC00, 0fBAB607ED;
	selp.f32 	%f136, %f135, 0fB94D4153, %p25;
	selp.f32 	%f137, 0f3D2AAABB, 0f3C0885E4, %p25;
	fma.rn.f32 	%f138, %f136, %f132, %f137;
	selp.f32 	%f139, 0fBEFFFFFF, 0fBE2AAAA8, %p25;
	fma.rn.f32 	%f140, %f138, %f132, %f139;
	fma.rn.f32 	%f141, %f140, %f134, %f133;
	and.b32  	%r309, %r712, 2;
	setp.eq.s32 	%p26, %r309, 0;
	mov.f32 	%f142, 0f00000000;
	sub.f32 	%f143, %f142, %f141;
	selp.f32 	%f144, %f141, %f143, %p26;
	mul.f32 	%f145, %f144, 0f00000000;
	fma.rn.f32 	%f28, %f17, %f24, %f145;
	mov.u32 	%r716, %r720;
	mov.f32 	%f428, %f429;
	@%p10 bra 	$L__BB4_37;
	setp.neu.f32 	%p27, %f20, 0f7F800000;
	@%p27 bra 	$L__BB4_32;
	mov.f32 	%f148, 0f00000000;
	mul.rn.f32 	%f428, %f18, %f148;
	mov.b32 	%r716, 0;
	bra.uni 	$L__BB4_37;
$L__BB4_32:
	mov.b32 	%r311, %f18;
	shl.b32 	%r312, %r311, 8;
	or.b32  	%r45, %r312, -2147483648;
	mov.b64 	%rd336, 0;
	mov.b32 	%r713, 0;
$L__BB4_33:
	.pragma "nounroll";
	mul.wide.u32 	%rd130, %r713, 4;
	mov.u64 	%rd131, __cudart_i2opi_f;
	add.s64 	%rd132, %rd131, %rd130;
	ld.global.nc.u32 	%r313, [%rd132];
	mad.wide.u32 	%rd133, %r313, %r45, %rd336;
	shr.u64 	%rd336, %rd133, 32;
	add.s64 	%rd134, %rd16, %rd130;
	st.local.u32 	[%rd134], %rd133;
	add.s32 	%r713, %r713, 1;
	setp.ne.s32 	%p28, %r713, 6;
	@%p28 bra 	$L__BB4_33;
	mov.b32 	%r314, %f18;
	shr.u32 	%r315, %r314, 23;
	st.local.u32 	[%rd16+24], %rd336;
	and.b32  	%r316, %r315, 31;
	and.b32  	%r317, %r315, 224;
	add.s32 	%r318, %r317, -128;
	shr.u32 	%r319, %r318, 5;
	mul.wide.u32 	%rd135, %r319, 4;
	sub.s64 	%rd31, %rd16, %rd135;
	ld.local.u32 	%r714, [%rd31+24];
	ld.local.u32 	%r715, [%rd31+20];
	setp.eq.s32 	%p29, %r316, 0;
	@%p29 bra 	$L__BB4_36;
	mov.b32 	%r320, %f18;
	shr.u32 	%r321, %r320, 23;
	and.b32  	%r322, %r321, 31;
	shf.l.wrap.b32 	%r714, %r715, %r714, %r322;
	ld.local.u32 	%r323, [%rd31+16];
	shf.l.wrap.b32 	%r715, %r323, %r715, %r322;
$L__BB4_36:
	shr.u32 	%r324, %r714, 30;
	shf.l.wrap.b32 	%r325, %r715, %r714, 2;
	shl.b32 	%r326, %r715, 2;
	shr.u32 	%r327, %r325, 31;
	add.s32 	%r328, %r327, %r324;
	neg.s32 	%r329, %r328;
	mov.b32 	%r330, %f18;
	setp.lt.s32 	%p30, %r330, 0;
	selp.b32 	%r716, %r329, %r328, %p30;
	xor.b32  	%r331, %r325, %r330;
	shr.s32 	%r332, %r325, 31;
	xor.b32  	%r333, %r332, %r325;
	xor.b32  	%r334, %r332, %r326;
	cvt.u64.u32 	%rd136, %r333;
	shl.b64 	%rd137, %rd136, 32;
	cvt.u64.u32 	%rd138, %r334;
	or.b64  	%rd139, %rd137, %rd138;
	cvt.rn.f64.s64 	%fd14, %rd139;
	mul.f64 	%fd15, %fd14, 0d3BF921FB54442D19;
	cvt.rn.f32.f64 	%f146, %fd15;
	neg.f32 	%f147, %f146;
	setp.lt.s32 	%p31, %r331, 0;
	selp.f32 	%f428, %f147, %f146, %p31;
$L__BB4_37:
	mul.rn.f32 	%f149, %f428, %f428;
	and.b32  	%r336, %r716, 1;
	setp.eq.b32 	%p33, %r336, 1;
	selp.f32 	%f150, 0f3F800000, %f428, %p33;
	fma.rn.f32 	%f151, %f149, %f150, 0f00000000;
	fma.rn.f32 	%f152, %f149, 0f37CBAC00, 0fBAB607ED;
	selp.f32 	%f153, %f152, 0fB94D4153, %p33;
	selp.f32 	%f154, 0f3D2AAABB, 0f3C0885E4, %p33;
	fma.rn.f32 	%f155, %f153, %f149, %f154;
	selp.f32 	%f156, 0fBEFFFFFF, 0fBE2AAAA8, %p33;
	fma.rn.f32 	%f157, %f155, %f149, %f156;
	fma.rn.f32 	%f158, %f157, %f151, %f150;
	and.b32  	%r337, %r716, 2;
	setp.eq.s32 	%p34, %r337, 0;
	mov.f32 	%f159, 0f00000000;
	sub.f32 	%f160, %f159, %f158;
	selp.f32 	%f32, %f158, %f160, %p34;
	@%p10 bra 	$L__BB4_45;
	setp.neu.f32 	%p35, %f20, 0f7F800000;
	@%p35 bra 	$L__BB4_40;
	mov.f32 	%f163, 0f00000000;
	mul.rn.f32 	%f429, %f18, %f163;
	mov.b32 	%r720, 0;
	bra.uni 	$L__BB4_45;
$L__BB4_40:
	mov.b32 	%r56, %f18;
	shl.b32 	%r339, %r56, 8;
	or.b32  	%r57, %r339, -2147483648;
	mov.b64 	%rd337, 0;
	mov.b32 	%r717, 0;
$L__BB4_41:
	.pragma "nounroll";
	mul.wide.u32 	%rd141, %r717, 4;
	mov.u64 	%rd142, __cudart_i2opi_f;
	add.s64 	%rd143, %rd142, %rd141;
	ld.global.nc.u32 	%r340, [%rd143];
	mad.wide.u32 	%rd144, %r340, %r57, %rd337;
	shr.u64 	%rd337, %rd144, 32;
	add.s64 	%rd145, %rd15, %rd141;
	st.local.u32 	[%rd145], %rd144;
	add.s32 	%r717, %r717, 1;
	setp.ne.s32 	%p36, %r717, 6;
	@%p36 bra 	$L__BB4_41;
	shr.u32 	%r341, %r56, 23;
	st.local.u32 	[%rd15+24], %rd337;
	and.b32  	%r342, %r341, 31;
	and.b32  	%r343, %r341, 224;
	add.s32 	%r344, %r343, -128;
	shr.u32 	%r345, %r344, 5;
	mul.wide.u32 	%rd146, %r345, 4;
	sub.s64 	%rd34, %rd15, %rd146;
	ld.local.u32 	%r718, [%rd34+24];
	ld.local.u32 	%r719, [%rd34+20];
	setp.eq.s32 	%p37, %r342, 0;
	@%p37 bra 	$L__BB4_44;
	shr.u32 	%r346, %r56, 23;
	and.b32  	%r347, %r346, 31;
	shf.l.wrap.b32 	%r718, %r719, %r718, %r347;
	ld.local.u32 	%r348, [%rd34+16];
	shf.l.wrap.b32 	%r719, %r348, %r719, %r347;
$L__BB4_44:
	shr.u32 	%r349, %r718, 30;
	shf.l.wrap.b32 	%r350, %r719, %r718, 2;
	shl.b32 	%r351, %r719, 2;
	shr.u32 	%r352, %r350, 31;
	add.s32 	%r353, %r352, %r349;
	neg.s32 	%r354, %r353;
	setp.lt.s32 	%p38, %r56, 0;
	selp.b32 	%r720, %r354, %r353, %p38;
	xor.b32  	%r355, %r350, %r56;
	shr.s32 	%r356, %r350, 31;
	xor.b32  	%r357, %r356, %r350;
	xor.b32  	%r358, %r356, %r351;
	cvt.u64.u32 	%rd147, %r357;
	shl.b64 	%rd148, %rd147, 32;
	cvt.u64.u32 	%rd149, %r358;
	or.b64  	%rd150, %rd148, %rd149;
	cvt.rn.f64.s64 	%fd16, %rd150;
	mul.f64 	%fd17, %fd16, 0d3BF921FB54442D19;
	cvt.rn.f32.f64 	%f161, %fd17;
	neg.f32 	%f162, %f161;
	setp.lt.s32 	%p39, %r355, 0;
	selp.f32 	%f429, %f162, %f161, %p39;
$L__BB4_45:
	add.s32 	%r360, %r720, 1;
	mul.rn.f32 	%f164, %f429, %f429;
	and.b32  	%r361, %r720, 1;
	setp.eq.b32 	%p40, %r361, 1;
	selp.f32 	%f165, %f429, 0f3F800000, %p40;
	fma.rn.f32 	%f166, %f164, %f165, 0f00000000;
	fma.rn.f32 	%f167, %f164, 0f37CBAC00, 0fBAB607ED;
	selp.f32 	%f168, 0fB94D4153, %f167, %p40;
	selp.f32 	%f169, 0f3C0885E4, 0f3D2AAABB, %p40;
	fma.rn.f32 	%f170, %f168, %f164, %f169;
	selp.f32 	%f171, 0fBE2AAAA8, 0fBEFFFFFF, %p40;
	fma.rn.f32 	%f172, %f170, %f164, %f171;
	fma.rn.f32 	%f173, %f172, %f166, %f165;
	and.b32  	%r362, %r360, 2;
	setp.eq.s32 	%p41, %r362, 0;
	mov.f32 	%f174, 0f00000000;
	sub.f32 	%f175, %f174, %f173;
	selp.f32 	%f176, %f173, %f175, %p41;
	mul.f32 	%f177, %f176, 0f00000000;
	mul.f32 	%f178, %f17, %f32;
	sub.f32 	%f36, %f177, %f178;
	cvt.rn.f32.f64 	%f179, %fd19;
	mul.f32 	%f37, %f3, %f179;
	mul.f32 	%f180, %f37, 0f3F22F983;
	cvt.rni.s32.f32 	%r736, %f180;
	cvt.rn.f32.s32 	%f181, %r736;
	fma.rn.f32 	%f182, %f181, 0fBFC90FDA, %f37;
	fma.rn.f32 	%f183, %f181, 0fB3A22168, %f182;
	fma.rn.f32 	%f433, %f181, 0fA7C234C5, %f183;
	abs.f32 	%f39, %f37;
	setp.ltu.f32 	%p42, %f39, 0f47CE4780;
	mov.u32 	%r724, %r736;
	mov.f32 	%f430, %f433;
	@%p42 bra 	$L__BB4_53;
	setp.neu.f32 	%p43, %f39, 0f7F800000;
	@%p43 bra 	$L__BB4_48;
	mov.f32 	%f186, 0f00000000;
	mul.rn.f32 	%f430, %f37, %f186;
	mov.b32 	%r724, 0;
	bra.uni 	$L__BB4_53;
$L__BB4_48:
	mov.b32 	%r364, %f37;
	shl.b32 	%r365, %r364, 8;
	or.b32  	%r69, %r365, -2147483648;
	mov.b64 	%rd338, 0;
	mov.b32 	%r721, 0;
$L__BB4_49:
	.pragma "nounroll";
	mul.wide.u32 	%rd152, %r721, 4;
	mov.u64 	%rd153, __cudart_i2opi_f;
	add.s64 	%rd154, %rd153, %rd152;
	ld.global.nc.u32 	%r366, [%rd154];
	mad.wide.u32 	%rd155, %r366, %r69, %rd338;
	shr.u64 	%rd338, %rd155, 32;
	add.s64 	%rd156, %rd14, %rd152;
	st.local.u32 	[%rd156], %rd155;
	add.s32 	%r721, %r721, 1;
	setp.ne.s32 	%p44, %r721, 6;
	@%p44 bra 	$L__BB4_49;
	mov.b32 	%r367, %f37;
	shr.u32 	%r368, %r367, 23;
	st.local.u32 	[%rd14+24], %rd338;
	and.b32  	%r369, %r368, 31;
	and.b32  	%r370, %r368, 224;
	add.s32 	%r371, %r370, -128;
	shr.u32 	%r372, %r371, 5;
	mul.wide.u32 	%rd157, %r372, 4;
	sub.s64 	%rd37, %rd14, %rd157;
	ld.local.u32 	%r722, [%rd37+24];
	ld.local.u32 	%r723, [%rd37+20];
	setp.eq.s32 	%p45, %r369, 0;
	@%p45 bra 	$L__BB4_52;
	mov.b32 	%r373, %f37;
	shr.u32 	%r374, %r373, 23;
	and.b32  	%r375, %r374, 31;
	shf.l.wrap.b32 	%r722, %r723, %r722, %r375;
	ld.local.u32 	%r376, [%rd37+16];
	shf.l.wrap.b32 	%r723, %r376, %r723, %r375;
$L__BB4_52:
	shr.u32 	%r377, %r722, 30;
	shf.l.wrap.b32 	%r378, %r723, %r722, 2;
	shl.b32 	%r379, %r723, 2;
	shr.u32 	%r380, %r378, 31;
	add.s32 	%r381, %r380, %r377;
	neg.s32 	%r382, %r381;
	mov.b32 	%r383, %f37;
	setp.lt.s32 	%p46, %r383, 0;
	selp.b32 	%r724, %r382, %r381, %p46;
	xor.b32  	%r384, %r378, %r383;
	shr.s32 	%r385, %r378, 31;
	xor.b32  	%r386, %r385, %r378;
	xor.b32  	%r387, %r385, %r379;
	cvt.u64.u32 	%rd158, %r386;
	shl.b64 	%rd159, %rd158, 32;
	cvt.u64.u32 	%rd160, %r387;
	or.b64  	%rd161, %rd159, %rd160;
	cvt.rn.f64.s64 	%fd20, %rd161;
	mul.f64 	%fd21, %fd20, 0d3BF921FB54442D19;
	cvt.rn.f32.f64 	%f184, %fd21;
	neg.f32 	%f185, %f184;
	setp.lt.s32 	%p47, %r384, 0;
	selp.f32 	%f430, %f185, %f184, %p47;
$L__BB4_53:
	add.s32 	%r389, %r724, 1;
	mul.rn.f32 	%f187, %f430, %f430;
	and.b32  	%r390, %r724, 1;
	setp.eq.b32 	%p49, %r390, 1;
	selp.f32 	%f188, %f430, 0f3F800000, %p49;
	fma.rn.f32 	%f189, %f187, %f188, 0f00000000;
	fma.rn.f32 	%f190, %f187, 0f37CBAC00, 0fBAB607ED;
	selp.f32 	%f191, 0fB94D4153, %f190, %p49;
	selp.f32 	%f192, 0f3C0885E4, 0f3D2AAABB, %p49;
	fma.rn.f32 	%f193, %f191, %f187, %f192;
	selp.f32 	%f194, 0fBE2AAAA8, 0fBEFFFFFF, %p49;
	fma.rn.f32 	%f195, %f193, %f187, %f194;
	fma.rn.f32 	%f196, %f195, %f189, %f188;
	and.b32  	%r391, %r389, 2;
	setp.eq.s32 	%p50, %r391, 0;
	mov.f32 	%f197, 0f00000000;
	sub.f32 	%f198, %f197, %f196;
	selp.f32 	%f43, %f196, %f198, %p50;
	mov.u32 	%r728, %r736;
	mov.f32 	%f431, %f433;
	@%p42 bra 	$L__BB4_61;
	setp.neu.f32 	%p51, %f39, 0f7F800000;
	@%p51 bra 	$L__BB4_56;
	mov.f32 	%f201, 0f00000000;
	mul.rn.f32 	%f431, %f37, %f201;
	mov.b32 	%r728, 0;
	bra.uni 	$L__BB4_61;
$L__BB4_56:
	mov.b32 	%r393, %f37;
	shl.b32 	%r394, %r393, 8;
	or.b32  	%r80, %r394, -2147483648;
	mov.b64 	%rd339, 0;
	mov.b32 	%r725, 0;
$L__BB4_57:
	.pragma "nounroll";
	mul.wide.u32 	%rd163, %r725, 4;
	mov.u64 	%rd164, __cudart_i2opi_f;
	add.s64 	%rd165, %rd164, %rd163;
	ld.global.nc.u32 	%r395, [%rd165];
	mad.wide.u32 	%rd166, %r395, %r80, %rd339;
	shr.u64 	%rd339, %rd166, 32;
	add.s64 	%rd167, %rd13, %rd163;
	st.local.u32 	[%rd167], %rd166;
	add.s32 	%r725, %r725, 1;
	setp.ne.s32 	%p52, %r725, 6;
	@%p52 bra 	$L__BB4_57;
	mov.b32 	%r396, %f37;
	shr.u32 	%r397, %r396, 23;
	st.local.u32 	[%rd13+24], %rd339;
	and.b32  	%r398, %r397, 31;
	and.b32  	%r399, %r397, 224;
	add.s32 	%r400, %r399, -128;
	shr.u32 	%r401, %r400, 5;
	mul.wide.u32 	%rd168, %r401, 4;
	sub.s64 	%rd40, %rd13, %rd168;
	ld.local.u32 	%r726, [%rd40+24];
	ld.local.u32 	%r727, [%rd40+20];
	setp.eq.s32 	%p53, %r398, 0;
	@%p53 bra 	$L__BB4_60;
	mov.b32 	%r402, %f37;
	shr.u32 	%r403, %r402, 23;
	and.b32  	%r404, %r403, 31;
	shf.l.wrap.b32 	%r726, %r727, %r726, %r404;
	ld.local.u32 	%r405, [%rd40+16];
	shf.l.wrap.b32 	%r727, %r405, %r727, %r404;
$L__BB4_60:
	shr.u32 	%r406, %r726, 30;
	shf.l.wrap.b32 	%r407, %r727, %r726, 2;
	shl.b32 	%r408, %r727, 2;
	shr.u32 	%r409, %r407, 31;
	add.s32 	%r410, %r409, %r406;
	neg.s32 	%r411, %r410;
	mov.b32 	%r412, %f37;
	setp.lt.s32 	%p54, %r412, 0;
	selp.b32 	%r728, %r411, %r410, %p54;
	xor.b32  	%r413, %r407, %r412;
	shr.s32 	%r414, %r407, 31;
	xor.b32  	%r415, %r414, %r407;
	xor.b32  	%r416, %r414, %r408;
	cvt.u64.u32 	%rd169, %r415;
	shl.b64 	%rd170, %rd169, 32;
	cvt.u64.u32 	%rd171, %r416;
	or.b64  	%rd172, %rd170, %rd171;
	cvt.rn.f64.s64 	%fd22, %rd172;
	mul.f64 	%fd23, %fd22, 0d3BF921FB54442D19;
	cvt.rn.f32.f64 	%f199, %fd23;
	neg.f32 	%f200, %f199;
	setp.lt.s32 	%p55, %r413, 0;
	selp.f32 	%f431, %f200, %f199, %p55;
$L__BB4_61:
	mul.rn.f32 	%f202, %f431, %f431;
	and.b32  	%r418, %r728, 1;
	setp.eq.b32 	%p57, %r418, 1;
	selp.f32 	%f203, 0f3F800000, %f431, %p57;
	fma.rn.f32 	%f204, %f202, %f203, 0f00000000;
	fma.rn.f32 	%f205, %f202, 0f37CBAC00, 0fBAB607ED;
	selp.f32 	%f206, %f205, 0fB94D4153, %p57;
	selp.f32 	%f207, 0f3D2AAABB, 0f3C0885E4, %p57;
	fma.rn.f32 	%f208, %f206, %f202, %f207;
	selp.f32 	%f209, 0fBEFFFFFF, 0fBE2AAAA8, %p57;
	fma.rn.f32 	%f210, %f208, %f202, %f209;
	fma.rn.f32 	%f211, %f210, %f204, %f203;
	and.b32  	%r419, %r728, 2;
	setp.eq.s32 	%p58, %r419, 0;
	mov.f32 	%f212, 0f00000000;
	sub.f32 	%f213, %f212, %f211;
	selp.f32 	%f214, %f211, %f213, %p58;
	mul.f32 	%f215, %f214, 0f00000000;
	mul.f32 	%f216, %f28, %f43;
	sub.f32 	%f47, %f216, %f215;
	mov.u32 	%r732, %r736;
	mov.f32 	%f432, %f433;
	@%p42 bra 	$L__BB4_69;
	setp.neu.f32 	%p59, %f39, 0f7F800000;
	@%p59 bra 	$L__BB4_64;
	mov.f32 	%f219, 0f00000000;
	mul.rn.f32 	%f432, %f37, %f219;
	mov.b32 	%r732, 0;
	bra.uni 	$L__BB4_69;
$L__BB4_64:
	mov.b32 	%r421, %f37;
	shl.b32 	%r422, %r421, 8;
	or.b32  	%r91, %r422, -2147483648;
	mov.b64 	%rd340, 0;
	mov.b32 	%r729, 0;
$L__BB4_65:
	.pragma "nounroll";
	mul.wide.u32 	%rd174, %r729, 4;
	mov.u64 	%rd175, __cudart_i2opi_f;
	add.s64 	%rd176, %rd175, %rd174;
	ld.global.nc.u32 	%r423, [%rd176];
	mad.wide.u32 	%rd177, %r423, %r91, %rd340;
	shr.u64 	%rd340, %rd177, 32;
	add.s64 	%rd178, %rd12, %rd174;
	st.local.u32 	[%rd178], %rd177;
	add.s32 	%r729, %r729, 1;
	setp.ne.s32 	%p60, %r729, 6;
	@%p60 bra 	$L__BB4_65;
	mov.b32 	%r424, %f37;
	shr.u32 	%r425, %r424, 23;
	st.local.u32 	[%rd12+24], %rd340;
	and.b32  	%r426, %r425, 31;
	and.b32  	%r427, %r425, 224;
	add.s32 	%r428, %r427, -128;
	shr.u32 	%r429, %r428, 5;
	mul.wide.u32 	%rd179, %r429, 4;
	sub.s64 	%rd43, %rd12, %rd179;
	ld.local.u32 	%r730, [%rd43+24];
	ld.local.u32 	%r731, [%rd43+20];
	setp.eq.s32 	%p61, %r426, 0;
	@%p61 bra 	$L__BB4_68;
	mov.b32 	%r430, %f37;
	shr.u32 	%r431, %r430, 23;
	and.b32  	%r432, %r431, 31;
	shf.l.wrap.b32 	%r730, %r731, %r730, %r432;
	ld.local.u32 	%r433, [%rd43+16];
	shf.l.wrap.b32 	%r731, %r433, %r731, %r432;
$L__BB4_68:
	shr.u32 	%r434, %r730, 30;
	shf.l.wrap.b32 	%r435, %r731, %r730, 2;
	shl.b32 	%r436, %r731, 2;
	shr.u32 	%r437, %r435, 31;
	add.s32 	%r438, %r437, %r434;
	neg.s32 	%r439, %r438;
	mov.b32 	%r440, %f37;
	setp.lt.s32 	%p62, %r440, 0;
	selp.b32 	%r732, %r439, %r438, %p62;
	xor.b32  	%r441, %r435, %r440;
	shr.s32 	%r442, %r435, 31;
	xor.b32  	%r443, %r442, %r435;
	xor.b32  	%r444, %r442, %r436;
	cvt.u64.u32 	%rd180, %r443;
	shl.b64 	%rd181, %rd180, 32;
	cvt.u64.u32 	%rd182, %r444;
	or.b64  	%rd183, %rd181, %rd182;
	cvt.rn.f64.s64 	%fd24, %rd183;
	mul.f64 	%fd25, %fd24, 0d3BF921FB54442D19;
	cvt.rn.f32.f64 	%f217, %fd25;
	neg.f32 	%f218, %f217;
	setp.lt.s32 	%p63, %r441, 0;
	selp.f32 	%f432, %f218, %f217, %p63;
$L__BB4_69:
	mul.rn.f32 	%f220, %f432, %f432;
	and.b32  	%r446, %r732, 1;
	setp.eq.b32 	%p65, %r446, 1;
	selp.f32 	%f221, 0f3F800000, %f432, %p65;
	fma.rn.f32 	%f222, %f220, %f221, 0f00000000;
	fma.rn.f32 	%f223, %f220, 0f37CBAC00, 0fBAB607ED;
	selp.f32 	%f224, %f223, 0fB94D4153, %p65;
	selp.f32 	%f225, 0f3D2AAABB, 0f3C0885E4, %p65;
	fma.rn.f32 	%f226, %f224, %f220, %f225;
	selp.f32 	%f227, 0fBEFFFFFF, 0fBE2AAAA8, %p65;
	fma.rn.f32 	%f228, %f226, %f220, %f227;
	fma.rn.f32 	%f229, %f228, %f222, %f221;
	and.b32  	%r447, %r732, 2;
	setp.eq.s32 	%p66, %r447, 0;
	mov.f32 	%f230, 0f00000000;
	sub.f32 	%f231, %f230, %f229;
	selp.f32 	%f232, %f229, %f231, %p66;
	mul.f32 	%f51, %f28, %f232;
	@%p42 bra 	$L__BB4_77;
	setp.neu.f32 	%p67, %f39, 0f7F800000;
	@%p67 bra 	$L__BB4_72;
	mov.f32 	%f235, 0f00000000;
	mul.rn.f32 	%f433, %f37, %f235;
	mov.b32 	%r736, 0;
	bra.uni 	$L__BB4_77;
$L__BB4_72:
	mov.b32 	%r102, %f37;
	shl.b32 	%r449, %r102, 8;
	or.b32  	%r103, %r449, -2147483648;
	mov.b64 	%rd341, 0;
	mov.b32 	%r733, 0;
$L__BB4_73:
	.pragma "nounroll";
	mul.wide.u32 	%rd185, %r733, 4;
	mov.u64 	%rd186, __cudart_i2opi_f;
	add.s64 	%rd187, %rd186, %rd185;
	ld.global.nc.u32 	%r450, [%rd187];
	mad.wide.u32 	%rd188, %r450, %r103, %rd341;
	shr.u64 	%rd341, %rd188, 32;
	add.s64 	%rd189, %rd11, %rd185;
	st.local.u32 	[%rd189], %rd188;
	add.s32 	%r733, %r733, 1;
	setp.ne.s32 	%p68, %r733, 6;
	@%p68 bra 	$L__BB4_73;
	shr.u32 	%r451, %r102, 23;
	st.local.u32 	[%rd11+24], %rd341;
	and.b32  	%r452, %r451, 31;
	and.b32  	%r453, %r451, 224;
	add.s32 	%r454, %r453, -128;
	shr.u32 	%r455, %r454, 5;
	mul.wide.u32 	%rd190, %r455, 4;
	sub.s64 	%rd46, %rd11, %rd190;
	ld.local.u32 	%r734, [%rd46+24];
	ld.local.u32 	%r735, [%rd46+20];
	setp.eq.s32 	%p69, %r452, 0;
	@%p69 bra 	$L__BB4_76;
	shr.u32 	%r456, %r102, 23;
	and.b32  	%r457, %r456, 31;
	shf.l.wrap.b32 	%r734, %r735, %r734, %r457;
	ld.local.u32 	%r458, [%rd46+16];
	shf.l.wrap.b32 	%r735, %r458, %r735, %r457;
$L__BB4_76:
	shr.u32 	%r459, %r734, 30;
	shf.l.wrap.b32 	%r460, %r735, %r734, 2;
	shl.b32 	%r461, %r735, 2;
	shr.u32 	%r462, %r460, 31;
	add.s32 	%r463, %r462, %r459;
	neg.s32 	%r464, %r463;
	setp.lt.s32 	%p70, %r102, 0;
	selp.b32 	%r736, %r464, %r463, %p70;
	xor.b32  	%r465, %r460, %r102;
	shr.s32 	%r466, %r460, 31;
	xor.b32  	%r467, %r466, %r460;
	xor.b32  	%r468, %r466, %r461;
	cvt.u64.u32 	%rd191, %r467;
	shl.b64 	%rd192, %rd191, 32;
	cvt.u64.u32 	%rd193, %r468;
	or.b64  	%rd194, %rd192, %rd193;
	cvt.rn.f64.s64 	%fd26, %rd194;
	mul.f64 	%fd27, %fd26, 0d3BF921FB54442D19;
	cvt.rn.f32.f64 	%f233, %fd27;
	neg.f32 	%f234, %f233;
	setp.lt.s32 	%p71, %r465, 0;
	selp.f32 	%f433, %f234, %f233, %p71;
$L__BB4_77:
	add.s32 	%r470, %r736, 1;
	mul.rn.f32 	%f236, %f433, %f433;
	and.b32  	%r471, %r736, 1;
	setp.eq.b32 	%p72, %r471, 1;
	selp.f32 	%f237, %f433, 0f3F800000, %p72;
	fma.rn.f32 	%f238, %f236, %f237, 0f00000000;
	fma.rn.f32 	%f239, %f236, 0f37CBAC00, 0fBAB607ED;
	selp.f32 	%f240, 0fB94D4153, %f239, %p72;
	selp.f32 	%f241, 0f3C0885E4, 0f3D2AAABB, %p72;
	fma.rn.f32 	%f242, %f240, %f236, %f241;
	selp.f32 	%f243, 0fBE2AAAA8, 0fBEFFFFFF, %p72;
	fma.rn.f32 	%f244, %f242, %f236, %f243;
	fma.rn.f32 	%f245, %f244, %f238, %f237;
	and.b32  	%r472, %r470, 2;
	setp.eq.s32 	%p73, %r472, 0;
	mov.f32 	%f246, 0f00000000;
	sub.f32 	%f247, %f246, %f245;
	selp.f32 	%f248, %f245, %f247, %p73;
	fma.rn.f32 	%f55, %f248, 0f00000000, %f51;
	cvt.rn.f64.s32 	%fd28, %r20;
	add.f64 	%fd29, %fd28, 0d3FE0000000000000;
	mul.f64 	%fd30, %fd29, 0d4066800000000000;
	div.rn.f64 	%fd32, %fd30, %fd7;
	add.f64 	%fd33, %fd32, 0dC056800000000000;
	cvt.rn.f32.f64 	%f249, %fd33;
	add.s32 	%r473, %r702, %r7;
	cvt.rn.f32.u32 	%f250, %r473;
	mul.f32 	%f251, %f250, 0f41480000;
	cvt.rn.f32.s32 	%f252, %r4;
	div.rn.f32 	%f253, %f251, %f252;
	add.f32 	%f254, %f253, 0fBF000000;
	add.f32 	%f56, %f16, %f254;
	mul.f32 	%f57, %f3, %f249;
	mul.f32 	%f255, %f57, 0f3F22F983;
	cvt.rni.s32.f32 	%r752, %f255;
	cvt.rn.f32.s32 	%f256, %r752;
	fma.rn.f32 	%f257, %f256, 0fBFC90FDA, %f57;
	fma.rn.f32 	%f258, %f256, 0fB3A22168, %f257;
	fma.rn.f32 	%f437, %f256, 0fA7C234C5, %f258;
	abs.f32 	%f59, %f57;
	setp.ltu.f32 	%p74, %f59, 0f47CE4780;
	mov.u32 	%r740, %r752;
	mov.f32 	%f434, %f437;
	@%p74 bra 	$L__BB4_85;
	setp.neu.f32 	%p75, %f59, 0f7F800000;
	@%p75 bra 	$L__BB4_80;
	mov.f32 	%f261, 0f00000000;
	mul.rn.f32 	%f434, %f57, %f261;
	mov.b32 	%r740, 0;
	bra.uni 	$L__BB4_85;
$L__BB4_80:
	mov.b32 	%r475, %f57;
	shl.b32 	%r476, %r475, 8;
	or.b32  	%r115, %r476, -2147483648;
	mov.b64 	%rd342, 0;
	mov.b32 	%r737, 0;
$L__BB4_81:
	.pragma "nounroll";
	mul.wide.u32 	%rd196, %r737, 4;
	mov.u64 	%rd197, __cudart_i2opi_f;
	add.s64 	%rd198, %rd197, %rd196;
	ld.global.nc.u32 	%r477, [%rd198];
	mad.wide.u32 	%rd199, %r477, %r115, %rd342;
	shr.u64 	%rd342, %rd199, 32;
	add.s64 	%rd200, %rd10, %rd196;
	st.local.u32 	[%rd200], %rd199;
	add.s32 	%r737, %r737, 1;
	setp.ne.s32 	%p76, %r737, 6;
	@%p76 bra 	$L__BB4_81;
	mov.b32 	%r478, %f57;
	shr.u32 	%r479, %r478, 23;
	st.local.u32 	[%rd10+24], %rd342;
	and.b32  	%r480, %r479, 31;
	and.b32  	%r481, %r479, 224;
	add.s32 	%r482, %r481, -128;
	shr.u32 	%r483, %r482, 5;
	mul.wide.u32 	%rd201, %r483, 4;
	sub.s64 	%rd49, %rd10, %rd201;
	ld.local.u32 	%r738, [%rd49+24];
	ld.local.u32 	%r739, [%rd49+20];
	setp.eq.s32 	%p77, %r480, 0;
	@%p77 bra 	$L__BB4_84;
	mov.b32 	%r484, %f57;
	shr.u32 	%r485, %r484, 23;
	and.b32  	%r486, %r485, 31;
	shf.l.wrap.b32 	%r738, %r739, %r738, %r486;
	ld.local.u32 	%r487, [%rd49+16];
	shf.l.wrap.b32 	%r739, %r487, %r739, %r486;
$L__BB4_84:
	shr.u32 	%r488, %r738, 30;
	shf.l.wrap.b32 	%r489, %r739, %r738, 2;
	shl.b32 	%r490, %r739, 2;
	shr.u32 	%r491, %r489, 31;
	add.s32 	%r492, %r491, %r488;
	neg.s32 	%r493, %r492;
	mov.b32 	%r494, %f57;
	setp.lt.s32 	%p78, %r494, 0;
	selp.b32 	%r740, %r493, %r492, %p78;
	xor.b32  	%r495, %r489, %r494;
	shr.s32 	%r496, %r489, 31;
	xor.b32  	%r497, %r496, %r489;
	xor.b32  	%r498, %r496, %r490;
	cvt.u64.u32 	%rd202, %r497;
	shl.b64 	%rd203, %rd202, 32;
	cvt.u64.u32 	%rd204, %r498;
	or.b64  	%rd205, %rd203, %rd204;
	cvt.rn.f64.s64 	%fd34, %rd205;
	mul.f64 	%fd35, %fd34, 0d3BF921FB54442D19;
	cvt.rn.f32.f64 	%f259, %fd35;
	neg.f32 	%f260, %f259;
	setp.lt.s32 	%p79, %r495, 0;
	selp.f32 	%f434, %f260, %f259, %p79;
$L__BB4_85:
	add.s32 	%r500, %r740, 1;
	mul.rn.f32 	%f262, %f434, %f434;
	and.b32  	%r501, %r740, 1;
	setp.eq.b32 	%p81, %r501, 1;
	selp.f32 	%f263, %f434, 0f3F800000, %p81;
	fma.rn.f32 	%f264, %f262, %f263, 0f00000000;
	fma.rn.f32 	%f265, %f262, 0f37CBAC00, 0fBAB607ED;
	selp.f32 	%f266, 0fB94D4153, %f265, %p81;
	selp.f32 	%f267, 0f3C0885E4, 0f3D2AAABB, %p81;
	fma.rn.f32 	%f268, %f266, %f262, %f267;
	selp.f32 	%f269, 0fBE2AAAA8, 0fBEFFFFFF, %p81;
	fma.rn.f32 	%f270, %f268, %f262, %f269;
	fma.rn.f32 	%f271, %f270, %f264, %f263;
	and.b32  	%r502, %r500, 2;
	setp.eq.s32 	%p82, %r502, 0;
	mov.f32 	%f272, 0f00000000;
	sub.f32 	%f273, %f272, %f271;
	selp.f32 	%f63, %f271, %f273, %p82;
	mov.u32 	%r744, %r752;
	mov.f32 	%f435, %f437;
	@%p74 bra 	$L__BB4_93;
	setp.neu.f32 	%p83, %f59, 0f7F800000;
	@%p83 bra 	$L__BB4_88;
	mov.f32 	%f276, 0f00000000;
	mul.rn.f32 	%f435, %f57, %f276;
	mov.b32 	%r744, 0;
	bra.uni 	$L__BB4_93;
$L__BB4_88:
	mov.b32 	%r504, %f57;
	shl.b32 	%r505, %r504, 8;
	or.b32  	%r126, %r505, -2147483648;
	mov.b64 	%rd343, 0;
	mov.b32 	%r741, 0;
$L__BB4_89:
	.pragma "nounroll";
	mul.wide.u32 	%rd207, %r741, 4;
	mov.u64 	%rd208, __cudart_i2opi_f;
	add.s64 	%rd209, %rd208, %rd207;
	ld.global.nc.u32 	%r506, [%rd209];
	mad.wide.u32 	%rd210, %r506, %r126, %rd343;
	shr.u64 	%rd343, %rd210, 32;
	add.s64 	%rd211, %rd9, %rd207;
	st.local.u32 	[%rd211], %rd210;
	add.s32 	%r741, %r741, 1;
	setp.ne.s32 	%p84, %r741, 6;
	@%p84 bra 	$L__BB4_89;
	mov.b32 	%r507, %f57;
	shr.u32 	%r508, %r507, 23;
	st.local.u32 	[%rd9+24], %rd343;
	and.b32  	%r509, %r508, 31;
	and.b32  	%r510, %r508, 224;
	add.s32 	%r511, %r510, -128;
	shr.u32 	%r512, %r511, 5;
	mul.wide.u32 	%rd212, %r512, 4;
	sub.s64 	%rd52, %rd9, %rd212;
	ld.local.u32 	%r742, [%rd52+24];
	ld.local.u32 	%r743, [%rd52+20];
	setp.eq.s32 	%p85, %r509, 0;
	@%p85 bra 	$L__BB4_92;
	mov.b32 	%r513, %f57;
	shr.u32 	%r514, %r513, 23;
	and.b32  	%r515, %r514, 31;
	shf.l.wrap.b32 	%r742, %r743, %r742, %r515;
	ld.local.u32 	%r516, [%rd52+16];
	shf.l.wrap.b32 	%r743, %r516, %r743, %r515;
$L__BB4_92:
	shr.u32 	%r517, %r742, 30;
	shf.l.wrap.b32 	%r518, %r743, %r742, 2;
	shl.b32 	%r519, %r743, 2;
	shr.u32 	%r520, %r518, 31;
	add.s32 	%r521, %r520, %r517;
	neg.s32 	%r522, %r521;
	mov.b32 	%r523, %f57;
	setp.lt.s32 	%p86, %r523, 0;
	selp.b32 	%r744, %r522, %r521, %p86;
	xor.b32  	%r524, %r518, %r523;
	shr.s32 	%r525, %r518, 31;
	xor.b32  	%r526, %r525, %r518;
	xor.b32  	%r527, %r525, %r519;
	cvt.u64.u32 	%rd213, %r526;
	shl.b64 	%rd214, %rd213, 32;
	cvt.u64.u32 	%rd215, %r527;
	or.b64  	%rd216, %rd214, %rd215;
	cvt.rn.f64.s64 	%fd36, %rd216;
	mul.f64 	%fd37, %fd36, 0d3BF921FB54442D19;
	cvt.rn.f32.f64 	%f274, %fd37;
	neg.f32 	%f275, %f274;
	setp.lt.s32 	%p87, %r524, 0;
	selp.f32 	%f435, %f275, %f274, %p87;
$L__BB4_93:
	mul.rn.f32 	%f277, %f435, %f435;
	and.b32  	%r529, %r744, 1;
	setp.eq.b32 	%p89, %r529, 1;
	selp.f32 	%f278, 0f3F800000, %f435, %p89;
	fma.rn.f32 	%f279, %f277, %f278, 0f00000000;
	fma.rn.f32 	%f280, %f277, 0f37CBAC00, 0fBAB607ED;
	selp.f32 	%f281, %f280, 0fB94D4153, %p89;
	selp.f32 	%f282, 0f3D2AAABB, 0f3C0885E4, %p89;
	fma.rn.f32 	%f283, %f281, %f277, %f282;
	selp.f32 	%f284, 0fBEFFFFFF, 0fBE2AAAA8, %p89;
	fma.rn.f32 	%f285, %f283, %f277, %f284;
	fma.rn.f32 	%f286, %f285, %f279, %f278;
	and.b32  	%r530, %r744, 2;
	setp.eq.s32 	%p90, %r530, 0;
	mov.f32 	%f287, 0f00000000;
	sub.f32 	%f288, %f287, %f286;
	selp.f32 	%f289, %f286, %f288, %p90;
	mul.f32 	%f290, %f289, 0f00000000;
	fma.rn.f32 	%f67, %f56, %f63, %f290;
	mov.u32 	%r748, %r752;
	mov.f32 	%f436, %f437;
	@%p74 bra 	$L__BB4_101;
	setp.neu.f32 	%p91, %f59, 0f7F800000;
	@%p91 bra 	$L__BB4_96;
	mov.f32 	%f293, 0f00000000;
	mul.rn.f32 	%f436, %f57, %f293;
	mov.b32 	%r748, 0;
	bra.uni 	$L__BB4_101;
$L__BB4_96:
	mov.b32 	%r532, %f57;
	shl.b32 	%r533, %r532, 8;
	or.b32  	%r137, %r533, -2147483648;
	mov.b64 	%rd344, 0;
	mov.b32 	%r745, 0;
$L__BB4_97:
	.pragma "nounroll";
	mul.wide.u32 	%rd218, %r745, 4;
	mov.u64 	%rd219, __cudart_i2opi_f;
	add.s64 	%rd220, %rd219, %rd218;
	ld.global.nc.u32 	%r534, [%rd220];
	mad.wide.u32 	%rd221, %r534, %r137, %rd344;
	shr.u64 	%rd344, %rd221, 32;
	add.s64 	%rd222, %rd8, %rd218;
	st.local.u32 	[%rd222], %rd221;
	add.s32 	%r745, %r745, 1;
	setp.ne.s32 	%p92, %r745, 6;
	@%p92 bra 	$L__BB4_97;
	mov.b32 	%r535, %f57;
	shr.u32 	%r536, %r535, 23;
	st.local.u32 	[%rd8+24], %rd344;
	and.b32  	%r537, %r536, 31;
	and.b32  	%r538, %r536, 224;
	add.s32 	%r539, %r538, -128;
	shr.u32 	%r540, %r539, 5;
	mul.wide.u32 	%rd223, %r540, 4;
	sub.s64 	%rd55, %rd8, %rd223;
	ld.local.u32 	%r746, [%rd55+24];
	ld.local.u32 	%r747, [%rd55+20];
	setp.eq.s32 	%p93, %r537, 0;
	@%p93 bra 	$L__BB4_100;
	mov.b32 	%r541, %f57;
	shr.u32 	%r542, %r541, 23;
	and.b32  	%r543, %r542, 31;
	shf.l.wrap.b32 	%r746, %r747, %r746, %r543;
	ld.local.u32 	%r544, [%rd55+16];
	shf.l.wrap.b32 	%r747, %r544, %r747, %r543;
$L__BB4_100:
	shr.u32 	%r545, %r746, 30;
	shf.l.wrap.b32 	%r546, %r747, %r746, 2;
	shl.b32 	%r547, %r747, 2;
	shr.u32 	%r548, %r546, 31;
	add.s32 	%r549, %r548, %r545;
	neg.s32 	%r550, %r549;
	mov.b32 	%r551, %f57;
	setp.lt.s32 	%p94, %r551, 0;
	selp.b32 	%r748, %r550, %r549, %p94;
	xor.b32  	%r552, %r546, %r551;
	shr.s32 	%r553, %r546, 31;
	xor.b32  	%r554, %r553, %r546;
	xor.b32  	%r555, %r553, %r547;
	cvt.u64.u32 	%rd224, %r554;
	shl.b64 	%rd225, %rd224, 32;
	cvt.u64.u32 	%rd226, %r555;
	or.b64  	%rd227, %rd225, %rd226;
	cvt.rn.f64.s64 	%fd38, %rd227;
	mul.f64 	%fd39, %fd38, 0d3BF921FB54442D19;
	cvt.rn.f32.f64 	%f291, %fd39;
	neg.f32 	%f292, %f291;
	setp.lt.s32 	%p95, %r552, 0;
	selp.f32 	%f436, %f292, %f291, %p95;
$L__BB4_101:
	mul.rn.f32 	%f294, %f436, %f436;
	and.b32  	%r557, %r748, 1;
	setp.eq.b32 	%p97, %r557, 1;
	selp.f32 	%f295, 0f3F800000, %f436, %p97;
	fma.rn.f32 	%f296, %f294, %f295, 0f00000000;
	fma.rn.f32 	%f297, %f294, 0f37CBAC00, 0fBAB607ED;
	selp.f32 	%f298, %f297, 0fB94D4153, %p97;
	selp.f32 	%f299, 0f3D2AAABB, 0f3C0885E4, %p97;
	fma.rn.f32 	%f300, %f298, %f294, %f299;
	selp.f32 	%f301, 0fBEFFFFFF, 0fBE2AAAA8, %p97;
	fma.rn.f32 	%f302, %f300, %f294, %f301;
	fma.rn.f32 	%f303, %f302, %f296, %f295;
	and.b32  	%r558, %r748, 2;
	setp.eq.s32 	%p98, %r558, 0;
	mov.f32 	%f304, 0f00000000;
	sub.f32 	%f305, %f304, %f303;
	selp.f32 	%f71, %f303, %f305, %p98;
	@%p74 bra 	$L__BB4_109;
	setp.neu.f32 	%p99, %f59, 0f7F800000;
	@%p99 bra 	$L__BB4_104;
	mov.f32 	%f308, 0f00000000;
	mul.rn.f32 	%f437, %f57, %f308;
	mov.b32 	%r752, 0;
	bra.uni 	$L__BB4_109;
$L__BB4_104:
	mov.b32 	%r148, %f57;
	shl.b32 	%r560, %r148, 8;
	or.b32  	%r149, %r560, -2147483648;
	mov.b64 	%rd345, 0;
	mov.b32 	%r749, 0;
$L__BB4_105:
	.pragma "nounroll";
	mul.wide.u32 	%rd229, %r749, 4;
	mov.u64 	%rd230, __cudart_i2opi_f;
	add.s64 	%rd231, %rd230, %rd229;
	ld.global.nc.u32 	%r561, [%rd231];
	mad.wide.u32 	%rd232, %r561, %r149, %rd345;
	shr.u64 	%rd345, %rd232, 32;
	add.s64 	%rd233, %rd7, %rd229;
	st.local.u32 	[%rd233], %rd232;
	add.s32 	%r749, %r749, 1;
	setp.ne.s32 	%p100, %r749, 6;
	@%p100 bra 	$L__BB4_105;
	shr.u32 	%r562, %r148, 23;
	st.local.u32 	[%rd7+24], %rd345;
	and.b32  	%r563, %r562, 31;
	and.b32  	%r564, %r562, 224;
	add.s32 	%r565, %r564, -128;
	shr.u32 	%r566, %r565, 5;
	mul.wide.u32 	%rd234, %r566, 4;
	sub.s64 	%rd58, %rd7, %rd234;
	ld.local.u32 	%r750, [%rd58+24];
	ld.local.u32 	%r751, [%rd58+20];
	setp.eq.s32 	%p101, %r563, 0;
	@%p101 bra 	$L__BB4_108;
	shr.u32 	%r567, %r148, 23;
	and.b32  	%r568, %r567, 31;
	shf.l.wrap.b32 	%r750, %r751, %r750, %r568;
	ld.local.u32 	%r569, [%rd58+16];
	shf.l.wrap.b32 	%r751, %r569, %r751, %r568;
$L__BB4_108:
	shr.u32 	%r570, %r750, 30;
	shf.l.wrap.b32 	%r571, %r751, %r750, 2;
	shl.b32 	%r572, %r751, 2;
	shr.u32 	%r573, %r571, 31;
	add.s32 	%r574, %r573, %r570;
	neg.s32 	%r575, %r574;
	setp.lt.s32 	%p102, %r148, 0;
	selp.b32 	%r752, %r575, %r574, %p102;
	xor.b32  	%r576, %r571, %r148;
	shr.s32 	%r577, %r571, 31;
	xor.b32  	%r578, %r577, %r571;
	xor.b32  	%r579, %r577, %r572;
	cvt.u64.u32 	%rd235, %r578;
	shl.b64 	%rd236, %rd235, 32;
	cvt.u64.u32 	%rd237, %r579;
	or.b64  	%rd238, %rd236, %rd237;
	cvt.rn.f64.s64 	%fd40, %rd238;
	mul.f64 	%fd41, %fd40, 0d3BF921FB54442D19;
	cvt.rn.f32.f64 	%f306, %fd41;
	neg.f32 	%f307, %f306;
	setp.lt.s32 	%p103, %r576, 0;
	selp.f32 	%f437, %f307, %f306, %p103;
$L__BB4_109:
	add.s32 	%r581, %r752, 1;
	mul.rn.f32 	%f309, %f437, %f437;
	and.b32  	%r582, %r752, 1;
	setp.eq.b32 	%p104, %r582, 1;
	selp.f32 	%f310, %f437, 0f3F800000, %p104;
	fma.rn.f32 	%f311, %f309, %f310, 0f00000000;
	fma.rn.f32 	%f312, %f309, 0f37CBAC00, 0fBAB607ED;
	selp.f32 	%f313, 0fB94D4153, %f312, %p104;
	selp.f32 	%f314, 0f3C0885E4, 0f3D2AAABB, %p104;
	fma.rn.f32 	%f315, %f313, %f309, %f314;
	selp.f32 	%f316, 0fBE2AAAA8, 0fBEFFFFFF, %p104;
	fma.rn.f32 	%f317, %f315, %f309, %f316;
	fma.rn.f32 	%f318, %f317, %f311, %f310;
	and.b32  	%r583, %r581, 2;
	setp.eq.s32 	%p105, %r583, 0;
	mov.f32 	%f319, 0f00000000;
	sub.f32 	%f320, %f319, %f318;
	selp.f32 	%f321, %f318, %f320, %p105;
	mul.f32 	%f322, %f321, 0f00000000;
	mul.f32 	%f323, %f56, %f71;
	sub.f32 	%f75, %f322, %f323;
	cvt.rn.f64.s32 	%fd42, %r21;
	add.f64 	%fd43, %fd42, 0d3FE0000000000000;
	mul.f64 	%fd44, %fd43, 0d4076800000000000;
	div.rn.f64 	%fd46, %fd44, %fd18;
	cvt.rn.f32.f64 	%f324, %fd46;
	mul.f32 	%f76, %f3, %f324;
	mul.f32 	%f325, %f76, 0f3F22F983;
	cvt.rni.s32.f32 	%r768, %f325;
	cvt.rn.f32.s32 	%f326, %r768;
	fma.rn.f32 	%f327, %f326, 0fBFC90FDA, %f76;
	fma.rn.f32 	%f328, %f326, 0fB3A22168, %f327;
	fma.rn.f32 	%f441, %f326, 0fA7C234C5, %f328;
	abs.f32 	%f78, %f76;
	setp.ltu.f32 	%p106, %f78, 0f47CE4780;
	mov.u32 	%r756, %r768;
	mov.f32 	%f438, %f441;
	@%p106 bra 	$L__BB4_117;
	setp.neu.f32 	%p107, %f78, 0f7F800000;
	@%p107 bra 	$L__BB4_112;
	mov.f32 	%f331, 0f00000000;
	mul.rn.f32 	%f438, %f76, %f331;
	mov.b32 	%r756, 0;
	bra.uni 	$L__BB4_117;
$L__BB4_112:
	mov.b32 	%r585, %f76;
	shl.b32 	%r586, %r585, 8;
	or.b32  	%r161, %r586, -2147483648;
	mov.b64 	%rd346, 0;
	mov.b32 	%r753, 0;
$L__BB4_113:
	.pragma "nounroll";
	mul.wide.u32 	%rd240, %r753, 4;
	mov.u64 	%rd241, __cudart_i2opi_f;
	add.s64 	%rd242, %rd241, %rd240;
	ld.global.nc.u32 	%r587, [%rd242];
	mad.wide.u32 	%rd243, %r587, %r161, %rd346;
	shr.u64 	%rd346, %rd243, 32;
	add.s64 	%rd244, %rd6, %rd240;
	st.local.u32 	[%rd244], %rd243;
	add.s32 	%r753, %r753, 1;
	setp.ne.s32 	%p108, %r753, 6;
	@%p108 bra 	$L__BB4_113;
	mov.b32 	%r588, %f76;
	shr.u32 	%r589, %r588, 23;
	st.local.u32 	[%rd6+24], %rd346;
	and.b32  	%r590, %r589, 31;
	and.b32  	%r591, %r589, 224;
	add.s32 	%r592, %r591, -128;
	shr.u32 	%r593, %r592, 5;
	mul.wide.u32 	%rd245, %r593, 4;
	sub.s64 	%rd61, %rd6, %rd245;
	ld.local.u32 	%r754, [%rd61+24];
	ld.local.u32 	%r755, [%rd61+20];
	setp.eq.s32 	%p109, %r590, 0;
	@%p109 bra 	$L__BB4_116;
	mov.b32 	%r594, %f76;
	shr.u32 	%r595, %r594, 23;
	and.b32  	%r596, %r595, 31;
	shf.l.wrap.b32 	%r754, %r755, %r754, %r596;
	ld.local.u32 	%r597, [%rd61+16];
	shf.l.wrap.b32 	%r755, %r597, %r755, %r596;
$L__BB4_116:
	shr.u32 	%r598, %r754, 30;
	shf.l.wrap.b32 	%r599, %r755, %r754, 2;
	shl.b32 	%r600, %r755, 2;
	shr.u32 	%r601, %r599, 31;
	add.s32 	%r602, %r601, %r598;
	neg.s32 	%r603, %r602;
	mov.b32 	%r604, %f76;
	setp.lt.s32 	%p110, %r604, 0;
	selp.b32 	%r756, %r603, %r602, %p110;
	xor.b32  	%r605, %r599, %r604;
	shr.s32 	%r606, %r599, 31;
	xor.b32  	%r607, %r606, %r599;
	xor.b32  	%r608, %r606, %r600;
	cvt.u64.u32 	%rd246, %r607;
	shl.b64 	%rd247, %rd246, 32;
	cvt.u64.u32 	%rd248, %r608;
	or.b64  	%rd249, %rd247, %rd248;
	cvt.rn.f64.s64 	%fd47, %rd249;
	mul.f64 	%fd48, %fd47, 0d3BF921FB54442D19;
	cvt.rn.f32.f64 	%f329, %fd48;
	neg.f32 	%f330, %f329;
	setp.lt.s32 	%p111, %r605, 0;
	selp.f32 	%f438, %f330, %f329, %p111;
$L__BB4_117:
	add.s32 	%r610, %r756, 1;
	mul.rn.f32 	%f332, %f438, %f438;
	and.b32  	%r611, %r756, 1;
	setp.eq.b32 	%p113, %r611, 1;
	selp.f32 	%f333, %f438, 0f3F800000, %p113;
	fma.rn.f32 	%f334, %f332, %f333, 0f00000000;
	fma.rn.f32 	%f335, %f332, 0f37CBAC00, 0fBAB607ED;
	selp.f32 	%f336, 0fB94D4153, %f335, %p113;
	selp.f32 	%f337, 0f3C0885E4, 0f3D2AAABB, %p113;
	fma.rn.f32 	%f338, %f336, %f332, %f337;
	selp.f32 	%f339, 0fBE2AAAA8, 0fBEFFFFFF, %p113;
	fma.rn.f32 	%f340, %f338, %f332, %f339;
	fma.rn.f32 	%f341, %f340, %f334, %f333;
	and.b32  	%r612, %r610, 2;
	setp.eq.s32 	%p114, %r612, 0;
	mov.f32 	%f342, 0f00000000;
	sub.f32 	%f343, %f342, %f341;
	selp.f32 	%f82, %f341, %f343, %p114;
	mov.u32 	%r760, %r768;
	mov.f32 	%f439, %f441;
	@%p106 bra 	$L__BB4_125;
	setp.neu.f32 	%p115, %f78, 0f7F800000;
	@%p115 bra 	$L__BB4_120;
	mov.f32 	%f346, 0f00000000;
	mul.rn.f32 	%f439, %f76, %f346;
	mov.b32 	%r760, 0;
	bra.uni 	$L__BB4_125;
$L__BB4_120:
	mov.b64 	%rd347, 0;
	mov.b32 	%r757, 0;
$L__BB4_121:
	.pragma "nounroll";
	mul.wide.u32 	%rd251, %r757, 4;
	mov.u64 	%rd252, __cudart_i2opi_f;
	add.s64 	%rd253, %rd252, %rd251;
	ld.global.nc.u32 	%r614, [%rd253];
	mov.b32 	%r615, %f76;
	shl.b32 	%r616, %r615, 8;
	or.b32  	%r617, %r616, -2147483648;
	mad.wide.u32 	%rd254, %r614, %r617, %rd347;
	shr.u64 	%rd347, %rd254, 32;
	add.s64 	%rd255, %rd5, %rd251;
	st.local.u32 	[%rd255], %rd254;
	add.s32 	%r757, %r757, 1;
	setp.ne.s32 	%p116, %r757, 6;
	@%p116 bra 	$L__BB4_121;
	mov.b32 	%r618, %f76;
	shr.u32 	%r619, %r618, 23;
	st.local.u32 	[%rd5+24], %rd347;
	and.b32  	%r620, %r619, 31;
	and.b32  	%r621, %r619, 224;
	add.s32 	%r622, %r621, -128;
	shr.u32 	%r623, %r622, 5;
	mul.wide.u32 	%rd256, %r623, 4;
	sub.s64 	%rd64, %rd5, %rd256;
	ld.local.u32 	%r758, [%rd64+24];
	ld.local.u32 	%r759, [%rd64+20];
	setp.eq.s32 	%p117, %r620, 0;
	@%p117 bra 	$L__BB4_124;
	mov.b32 	%r624, %f76;
	shr.u32 	%r625, %r624, 23;
	and.b32  	%r626, %r625, 31;
	shf.l.wrap.b32 	%r758, %r759, %r758, %r626;
	ld.local.u32 	%r627, [%rd64+16];
	shf.l.wrap.b32 	%r759, %r627, %r759, %r626;
$L__BB4_124:
	shr.u32 	%r628, %r758, 30;
	shf.l.wrap.b32 	%r629, %r759, %r758, 2;
	shl.b32 	%r630, %r759, 2;
	shr.u32 	%r631, %r629, 31;
	add.s32 	%r632, %r631, %r628;
	neg.s32 	%r633, %r632;
	mov.b32 	%r634, %f76;
	setp.lt.s32 	%p118, %r634, 0;
	selp.b32 	%r760, %r633, %r632, %p118;
	xor.b32  	%r635, %r629, %r634;
	shr.s32 	%r636, %r629, 31;
	xor.b32  	%r637, %r636, %r629;
	xor.b32  	%r638, %r636, %r630;
	cvt.u64.u32 	%rd257, %r637;
	shl.b64 	%rd258, %rd257, 32;
	cvt.u64.u32 	%rd259, %r638;
	or.b64  	%rd260, %rd258, %rd259;
	cvt.rn.f64.s64 	%fd49, %rd260;
	mul.f64 	%fd50, %fd49, 0d3BF921FB54442D19;
	cvt.rn.f32.f64 	%f344, %fd50;
	neg.f32 	%f345, %f344;
	setp.lt.s32 	%p119, %r635, 0;
	selp.f32 	%f439, %f345, %f344, %p119;
$L__BB4_125:
	mul.rn.f32 	%f347, %f439, %f439;
	and.b32  	%r640, %r760, 1;
	setp.eq.b32 	%p121, %r640, 1;
	selp.f32 	%f348, 0f3F800000, %f439, %p121;
	fma.rn.f32 	%f349, %f347, %f348, 0f00000000;
	fma.rn.f32 	%f350, %f347, 0f37CBAC00, 0fBAB607ED;
	selp.f32 	%f351, %f350, 0fB94D4153, %p121;
	selp.f32 	%f352, 0f3D2AAABB, 0f3C0885E4, %p121;
	fma.rn.f32 	%f353, %f351, %f347, %f352;
	selp.f32 	%f354, 0fBEFFFFFF, 0fBE2AAAA8, %p121;
	fma.rn.f32 	%f355, %f353, %f347, %f354;
	fma.rn.f32 	%f356, %f355, %f349, %f348;
	and.b32  	%r641, %r760, 2;
	setp.eq.s32 	%p122, %r641, 0;
	mov.f32 	%f357, 0f00000000;
	sub.f32 	%f358, %f357, %f356;
	selp.f32 	%f359, %f356, %f358, %p122;
	mul.f32 	%f360, %f359, 0f00000000;
	mul.f32 	%f361, %f67, %f82;
	sub.f32 	%f86, %f361, %f360;
	mov.u32 	%r764, %r768;
	mov.f32 	%f440, %f441;
	@%p106 bra 	$L__BB4_133;
	setp.neu.f32 	%p123, %f78, 0f7F800000;
	@%p123 bra 	$L__BB4_128;
	mov.f32 	%f364, 0f00000000;
	mul.rn.f32 	%f440, %f76, %f364;
	mov.b32 	%r764, 0;
	bra.uni 	$L__BB4_133;
$L__BB4_128:
	mov.b64 	%rd348, 0;
	mov.b32 	%r761, 0;
$L__BB4_129:
	.pragma "nounroll";
	mul.wide.u32 	%rd262, %r761, 4;
	mov.u64 	%rd263, __cudart_i2opi_f;
	add.s64 	%rd264, %rd263, %rd262;
	ld.global.nc.u32 	%r643, [%rd264];
	mov.b32 	%r644, %f76;
	shl.b32 	%r645, %r644, 8;
	or.b32  	%r646, %r645, -2147483648;
	mad.wide.u32 	%rd265, %r643, %r646, %rd348;
	shr.u64 	%rd348, %rd265, 32;
	add.s64 	%rd266, %rd4, %rd262;
	st.local.u32 	[%rd266], %rd265;
	add.s32 	%r761, %r761, 1;
	setp.ne.s32 	%p124, %r761, 6;
	@%p124 bra 	$L__BB4_129;
	mov.b32 	%r647, %f76;
	shr.u32 	%r648, %r647, 23;
	st.local.u32 	[%rd4+24], %rd348;
	and.b32  	%r649, %r648, 31;
	and.b32  	%r650, %r648, 224;
	add.s32 	%r651, %r650, -128;
	shr.u32 	%r652, %r651, 5;
	mul.wide.u32 	%rd267, %r652, 4;
	sub.s64 	%rd67, %rd4, %rd267;
	ld.local.u32 	%r762, [%rd67+24];
	ld.local.u32 	%r763, [%rd67+20];
	setp.eq.s32 	%p125, %r649, 0;
	@%p125 bra 	$L__BB4_132;
	mov.b32 	%r653, %f76;
	shr.u32 	%r654, %r653, 23;
	and.b32  	%r655, %r654, 31;
	shf.l.wrap.b32 	%r762, %r763, %r762, %r655;
	ld.local.u32 	%r656, [%rd67+16];
	shf.l.wrap.b32 	%r763, %r656, %r763, %r655;
$L__BB4_132:
	shr.u32 	%r657, %r762, 30;
	shf.l.wrap.b32 	%r658, %r763, %r762, 2;
	shl.b32 	%r659, %r763, 2;
	shr.u32 	%r660, %r658, 31;
	add.s32 	%r661, %r660, %r657;
	neg.s32 	%r662, %r661;
	mov.b32 	%r663, %f76;
	setp.lt.s32 	%p126, %r663, 0;
	selp.b32 	%r764, %r662, %r661, %p126;
	xor.b32  	%r664, %r658, %r663;
	shr.s32 	%r665, %r658, 31;
	xor.b32  	%r666, %r665, %r658;
	xor.b32  	%r667, %r665, %r659;
	cvt.u64.u32 	%rd268, %r666;
	shl.b64 	%rd269, %rd268, 32;
	cvt.u64.u32 	%rd270, %r667;
	or.b64  	%rd271, %rd269, %rd270;
	cvt.rn.f64.s64 	%fd51, %rd271;
	mul.f64 	%fd52, %fd51, 0d3BF921FB54442D19;
	cvt.rn.f32.f64 	%f362, %fd52;
	neg.f32 	%f363, %f362;
	setp.lt.s32 	%p127, %r664, 0;
	selp.f32 	%f440, %f363, %f362, %p127;
$L__BB4_133:
	mul.rn.f32 	%f365, %f440, %f440;
	and.b32  	%r669, %r764, 1;
	setp.eq.b32 	%p129, %r669, 1;
	selp.f32 	%f366, 0f3F800000, %f440, %p129;
	fma.rn.f32 	%f367, %f365, %f366, 0f00000000;
	fma.rn.f32 	%f368, %f365, 0f37CBAC00, 0fBAB607ED;
	selp.f32 	%f369, %f368, 0fB94D4153, %p129;
	selp.f32 	%f370, 0f3D2AAABB, 0f3C0885E4, %p129;
	fma.rn.f32 	%f371, %f369, %f365, %f370;
	selp.f32 	%f372, 0fBEFFFFFF, 0fBE2AAAA8, %p129;
	fma.rn.f32 	%f373, %f371, %f365, %f372;
	fma.rn.f32 	%f374, %f373, %f367, %f366;
	and.b32  	%r670, %r764, 2;
	setp.eq.s32 	%p130, %r670, 0;
	mov.f32 	%f375, 0f00000000;
	sub.f32 	%f376, %f375, %f374;
	selp.f32 	%f377, %f374, %f376, %p130;
	mul.f32 	%f90, %f67, %f377;
	@%p106 bra 	$L__BB4_141;
	setp.neu.f32 	%p131, %f78, 0f7F800000;
	@%p131 bra 	$L__BB4_136;
	mov.f32 	%f380, 0f00000000;
	mul.rn.f32 	%f441, %f76, %f380;
	mov.b32 	%r768, 0;
	bra.uni 	$L__BB4_141;
$L__BB4_136:
	mov.b32 	%r192, %f76;
	shl.b32 	%r672, %r192, 8;
	or.b32  	%r193, %r672, -2147483648;
	mov.b64 	%rd349, 0;
	mov.b32 	%r765, 0;
$L__BB4_137:
	.pragma "nounroll";
	mul.wide.u32 	%rd273, %r765, 4;
	mov.u64 	%rd274, __cudart_i2opi_f;
	add.s64 	%rd275, %rd274, %rd273;
	ld.global.nc.u32 	%r673, [%rd275];
	mad.wide.u32 	%rd276, %r673, %r193, %rd349;
	shr.u64 	%rd349, %rd276, 32;
	add.s64 	%rd277, %rd3, %rd273;
	st.local.u32 	[%rd277], %rd276;
	add.s32 	%r765, %r765, 1;
	setp.ne.s32 	%p132, %r765, 6;
	@%p132 bra 	$L__BB4_137;
	shr.u32 	%r674, %r192, 23;
	st.local.u32 	[%rd3+24], %rd349;
	and.b32  	%r675, %r674, 31;
	and.b32  	%r676, %r674, 224;
	add.s32 	%r677, %r676, -128;
	shr.u32 	%r678, %r677, 5;
	mul.wide.u32 	%rd278, %r678, 4;
	sub.s64 	%rd70, %rd3, %rd278;
	ld.local.u32 	%r766, [%rd70+24];
	ld.local.u32 	%r767, [%rd70+20];
	setp.eq.s32 	%p133, %r675, 0;
	@%p133 bra 	$L__BB4_140;
	shr.u32 	%r679, %r192, 23;
	and.b32  	%r680, %r679, 31;
	shf.l.wrap.b32 	%r766, %r767, %r766, %r680;
	ld.local.u32 	%r681, [%rd70+16];
	shf.l.wrap.b32 	%r767, %r681, %r767, %r680;
$L__BB4_140:
	shr.u32 	%r682, %r766, 30;
	shf.l.wrap.b32 	%r683, %r767, %r766, 2;
	shl.b32 	%r684, %r767, 2;
	shr.u32 	%r685, %r683, 31;
	add.s32 	%r686, %r685, %r682;
	neg.s32 	%r687, %r686;
	setp.lt.s32 	%p134, %r192, 0;
	selp.b32 	%r768, %r687, %r686, %p134;
	xor.b32  	%r688, %r683, %r192;
	shr.s32 	%r689, %r683, 31;
	xor.b32  	%r690, %r689, %r683;
	xor.b32  	%r691, %r689, %r684;
	cvt.u64.u32 	%rd279, %r690;
	shl.b64 	%rd280, %rd279, 32;
	cvt.u64.u32 	%rd281, %r691;
	or.b64  	%rd282, %rd280, %rd281;
	cvt.rn.f64.s64 	%fd53, %rd282;
	mul.f64 	%fd54, %fd53, 0d3BF921FB54442D19;
	cvt.rn.f32.f64 	%f378, %fd54;
	neg.f32 	%f379, %f378;
	setp.lt.s32 	%p135, %r688, 0;
	selp.f32 	%f441, %f379, %f378, %p135;
$L__BB4_141:
	add.s32 	%r693, %r768, 1;
	mul.rn.f32 	%f381, %f441, %f441;
	and.b32  	%r694, %r768, 1;
	setp.eq.b32 	%p136, %r694, 1;
	selp.f32 	%f382, %f441, 0f3F800000, %p136;
	fma.rn.f32 	%f383, %f381, %f382, 0f00000000;
	fma.rn.f32 	%f384, %f381, 0f37CBAC00, 0fBAB607ED;
	selp.f32 	%f385, 0fB94D4153, %f384, %p136;
	selp.f32 	%f386, 0f3C0885E4, 0f3D2AAABB, %p136;
	fma.rn.f32 	%f387, %f385, %f381, %f386;
	selp.f32 	%f388, 0fBE2AAAA8, 0fBEFFFFFF, %p136;
	fma.rn.f32 	%f389, %f387, %f381, %f388;
	fma.rn.f32 	%f390, %f389, %f383, %f382;
	and.b32  	%r695, %r693, 2;
	setp.eq.s32 	%p137, %r695, 0;
	mov.f32 	%f391, 0f00000000;
	sub.f32 	%f392, %f391, %f390;
	selp.f32 	%f393, %f390, %f392, %p137;
	fma.rn.f32 	%f394, %f393, 0f00000000, %f90;
	sub.f32 	%f395, %f86, %f47;
	sub.f32 	%f396, %f394, %f55;
	sub.f32 	%f397, %f75, %f36;
	mul.f32 	%f398, %f396, %f396;
	fma.rn.f32 	%f399, %f395, %f395, %f398;
	fma.rn.f32 	%f400, %f397, %f397, %f399;
	sqrt.rn.f32 	%f401, %f400;
	mul.f32 	%f402, %f425, %f401;
	mul.f32 	%f442, %f402, 0f447A0000;
$L__BB4_142:
	ld.param.u64 	%rd330, [calcWind_param_5];
	ld.param.u64 	%rd329, [calcWind_param_4];
	ld.param.u64 	%rd328, [calcWind_param_1];
	cvta.to.global.u64 	%rd283, %rd330;
	mul.wide.s32 	%rd284, %r20, 8;
	add.s64 	%rd285, %rd283, %rd284;
	ld.global.u64 	%rd286, [%rd285];
	cvta.to.global.u64 	%rd287, %rd286;
	mul.wide.s32 	%rd288, %r21, 8;
	add.s64 	%rd289, %rd287, %rd288;
	ld.global.u64 	%rd290, [%rd289];
	cvta.to.global.u64 	%rd291, %rd290;
	add.s32 	%r696, %r702, %r7;
	mul.wide.u32 	%rd292, %r696, 4;
	add.s64 	%rd293, %rd291, %rd292;
	ld.global.f32 	%f403, [%rd293];
	sub.f32 	%f404, %f1, %f403;
	cvta.to.global.u64 	%rd294, %rd329;
	add.s64 	%rd295, %rd294, %rd284;
	ld.global.u64 	%rd296, [%rd295];
	cvta.to.global.u64 	%rd297, %rd296;
	add.s64 	%rd298, %rd297, %rd288;
	ld.global.u64 	%rd299, [%rd298];
	cvta.to.global.u64 	%rd300, %rd299;
	add.s64 	%rd301, %rd300, %rd292;
	ld.global.f32 	%f405, [%rd301];
	sub.f32 	%f406, %f2, %f405;
	cvta.to.global.u64 	%rd302, %rd328;
	ld.global.f32 	%f407, [%rd302+8];
	mul.f32 	%f408, %f404, %f407;
	div.rn.f32 	%f409, %f408, %f442;
	cvt.rn.f32.s32 	%f410, %r700;
	mul.f32 	%f411, %f409, %f410;
	fma.rn.f32 	%f422, %f407, %f411, %f422;
	cvt.rn.f32.s32 	%f412, %r701;
	mul.f32 	%f413, %f409, %f412;
	fma.rn.f32 	%f423, %f407, %f413, %f423;
	cvt.rn.f32.s32 	%f414, %r702;
	fma.rn.f32 	%f415, %f409, %f414, %f406;
	fma.rn.f32 	%f424, %f407, %f415, %f424;
$L__BB4_143:
	add.s32 	%r702, %r702, 1;
	setp.ne.s32 	%p138, %r702, 2;
	@%p138 bra 	$L__BB4_4;
	add.s32 	%r701, %r701, 1;
	setp.ne.s32 	%p139, %r701, 2;
	@%p139 bra 	$L__BB4_3;
	add.s32 	%r700, %r700, 1;
	setp.ne.s32 	%p140, %r700, 2;
	@%p140 bra 	$L__BB4_2;
	ld.param.u64 	%rd331, [calcWind_param_9];
	cvta.to.global.u64 	%rd303, %rd331;
	mul.wide.u32 	%rd304, %r5, 8;
	add.s64 	%rd305, %rd303, %rd304;
	ld.global.u64 	%rd306, [%rd305];
	cvta.to.global.u64 	%rd307, %rd306;
	mul.wide.u32 	%rd308, %r6, 8;
	add.s64 	%rd309, %rd307, %rd308;
	ld.global.u64 	%rd310, [%rd309];
	cvta.to.global.u64 	%rd311, %rd310;
	mul.lo.s32 	%r697, %r7, 3;
	mul.wide.u32 	%rd312, %r697, 4;
	add.s64 	%rd313, %rd311, %rd312;
	st.global.f32 	[%rd313], %f422;
	ld.global.u64 	%rd314, [%rd305];
	cvta.to.global.u64 	%rd315, %rd314;
	add.s64 	%rd316, %rd315, %rd308;
	ld.global.u64 	%rd317, [%rd316];
	cvta.to.global.u64 	%rd318, %rd317;
	add.s32 	%r698, %r697, 1;
	mul.wide.u32 	%rd319, %r698, 4;
	add.s64 	%rd320, %rd318, %rd319;
	st.global.f32 	[%rd320], %f423;
	ld.global.u64 	%rd321, [%rd305];
	cvta.to.global.u64 	%rd322, %rd321;
	add.s64 	%rd323, %rd322, %rd308;
	ld.global.u64 	%rd324, [%rd323];
	cvta.to.global.u64 	%rd325, %rd324;
	add.s32 	%r699, %r697, 2;
	mul.wide.u32 	%rd326, %r699, 4;
	add.s64 	%rd327, %rd325, %rd326;
	st.global.f32 	[%rd327], %f424;
$L__BB4_147:
	ret;

}


// ===== COMPILED SASS (sm_100) =====

	.target	sm_100

	.elftype	@"ET_EXEC"


//--------------------- .note.nv.tkinfo           --------------------------
	.section	.note.nv.tkinfo,"",@"SHT_NOTE"
	.sectionflags	@"SHF_NOTE_NV_TKINFO"
	.tkinfo
        /*0018*/ 	.word	0x00000002
        /*0030*/ 	.string	""
        /*0030*/ 	.string	"ptxas"
        /*0030*/ 	.string	"Cuda compilation tools, release 13.0, V13.0.88"
        /*0030*/ 	.string	"Build cuda_13.0.r13.0/compiler.36424714_0"
        /*0030*/ 	.string	"-arch sm_100 -m 64 "



//--------------------- .note.nv.cuinfo           --------------------------
	.section	.note.nv.cuinfo,"",@"SHT_NOTE"
	.sectionflags	@"SHF_NOTE_NV_CUINFO"
        /*0018*/ 	.short	0x0002
        /*001a*/ 	.short	0x0064
        /*001c*/ 	.short	0x0082
	.zero		2


//--------------------- .nv.info                  --------------------------
	.section	.nv.info,"",@"SHT_CUDA_INFO"
	.align	4


	//----- nvinfo : EIATTR_REGCOUNT
	.align		4
        /*0000*/ 	.byte	0x04, 0x2f
        /*0002*/ 	.short	(.L_11 - .L_10)
	.align		4
.L_10:
        /*0004*/ 	.word	index@(initAtmosphere)
        /*0008*/ 	.word	0x00000014


	//----- nvinfo : EIATTR_FRAME_SIZE
	.align		4
.L_11:
        /*000c*/ 	.byte	0x04, 0x11
        /*000e*/ 	.short	(.L_13 - .L_12)
	.align		4
.L_12:
        /*0010*/ 	.word	index@($__internal_3_$__cuda_sm3x_div_rn_noftz_f32_slowpath)
        /*0014*/ 	.word	0x00000020


	//----- nvinfo : EIATTR_FRAME_SIZE
	.align		4
.L_13:
        /*0018*/ 	.byte	0x04, 0x11
        /*001a*/ 	.short	(.L_15 - .L_14)
	.align		4
.L_14:
        /*001c*/ 	.word	index@(initAtmosphere)
        /*0020*/ 	.word	0x00000020


	//----- nvinfo : EIATTR_REGCOUNT
	.align		4
.L_15:
        /*0024*/ 	.byte	0x04, 0x2f
        /*0026*/ 	.short	(.L_17 - .L_16)
	.align		4
.L_16:
        /*0028*/ 	.word	index@(copy)
        /*002c*/ 	.word	0x0000001a


	//----- nvinfo : EIATTR_FRAME_SIZE
	.align		4
.L_17:
        /*0030*/ 	.byte	0x04, 0x11
        /*0032*/ 	.short	(.L_19 - .L_18)
	.align		4
.L_18:
        /*0034*/ 	.word	index@(copy)
        /*0038*/ 	.word	0x00000000


	//----- nvinfo : EIATTR_REGCOUNT
	.align		4
.L_19:
        /*003c*/ 	.byte	0x04, 0x2f
        /*003e*/ 	.short	(.L_21 - .L_20)
	.align		4
.L_20:
        /*0040*/ 	.word	index@(solarHeating)
        /*0044*/ 	.word	0x00000004


	//----- nvinfo : EIATTR_FRAME_SIZE
	.align		4
.L_21:
        /*0048*/ 	.byte	0x04, 0x11
        /*004a*/ 	.short	(.L_23 - .L_22)
	.align		4
.L_22:
        /*004c*/ 	.word	index@(solarHeating)
        /*0050*/ 	.word	0x00000000


	//----- nvinfo : EIATTR_REGCOUNT
	.align		4
.L_23:
        /*0054*/ 	.byte	0x04, 0x2f
        /*0056*/ 	.short	(.L_25 - .L_24)
	.align		4
.L_24:
        /*0058*/ 	.word	index@(infraredCooling)
        /*005c*/ 	.word	0x00000004


	//----- nvinfo : EIATTR_FRAME_SIZE
	.align		4
.L_25:
        /*0060*/ 	.byte	0x04, 0x11
        /*0062*/ 	.short	(.L_27 - .L_26)
	.align		4
.L_26:
        /*0064*/ 	.word	index@(infraredCooling)
        /*0068*/ 	.word	0x00000000


	//----- nvinfo : EIATTR_REGCOUNT
	.align		4
.L_27:
        /*006c*/ 	.byte	0x04, 0x2f
        /*006e*/ 	.short	(.L_29 - .L_28)
	.align		4
.L_28:
        /*0070*/ 	.word	index@(calcWind)
        /*0074*/ 	.word	0x00000029


	//----- nvinfo : EIATTR_FRAME_SIZE
	.align		4
.L_29:
        /*0078*/ 	.byte	0x04, 0x11
        /*007a*/ 	.short	(.L_31 - .L_30)
	.align		4
.L_30:
        /*007c*/ 	.word	index@($__internal_2_$__cuda_sm3x_div_rn_noftz_f32_slowpath)
        /*0080*/ 	.word	0x00000020


	//----- nvinfo : EIATTR_FRAME_SIZE
	.align		4
.L_31:
        /*0084*/ 	.byte	0x04, 0x11
        /*0086*/ 	.short	(.L_33 - .L_32)
	.align		4
.L_32:
        /*0088*/ 	.word	index@($__internal_1_$__cuda_sm20_sqrt_rn_f32_slowpath)
        /*008c*/ 	.word	0x00000020


	//----- nvinfo : EIATTR_FRAME_SIZE
	.align		4
.L_33:
        /*0090*/ 	.byte	0x04, 0x11
        /*0092*/ 	.short	(.L_35 - .L_34)
	.align		4
.L_34:
        /*0094*/ 	.word	index@($__internal_0_$__cuda_sm20_div_rn_f64_full)
        /*0098*/ 	.word	0x00000020


	//----- nvinfo : EIATTR_FRAME_SIZE
	.align		4
.L_35:
        /*009c*/ 	.byte	0x04, 0x11
        /*009e*/ 	.short	(.L_37 - .L_36)
	.align		4
.L_36:
        /*00a0*/ 	.word	index@(calcWind)
        /*00a4*/ 	.word	0x00000020


	//----- nvinfo : EIATTR_MIN_STACK_SIZE
	.align		4
.L_37:
        /*00a8*/ 	.byte	0x04, 0x12
        /*00aa*/ 	.short	(.L_39 - .L_38)
	.align		4
.L_38:
        /*00ac*/ 	.word	index@(calcWind)
        /*00b0*/ 	.word	0x00000020


	//----- nvinfo : EIATTR_MIN_STACK_SIZE
	.align		4
.L_39:
        /*00b4*/ 	.byte	0x04, 0x12
        /*00b6*/ 	.short	(.L_41 - .L_40)
	.align		4
.L_40:
        /*00b8*/ 	.word	index@(infraredCooling)
        /*00bc*/ 	.word	0x00000000


	//----- nvinfo : EIATTR_MIN_STACK_SIZE
	.align		4
.L_41:
        /*00c0*/ 	.byte	0x04, 0x12
        /*00c2*/ 	.short	(.L_43 - .L_42)
	.align		4
.L_42:
        /*00c4*/ 	.word	index@(solarHeating)
        /*00c8*/ 	.word	0x00000000


	//----- nvinfo : EIATTR_MIN_STACK_SIZE
	.align		4
.L_43:
        /*00cc*/ 	.byte	0x04, 0x12
        /*00ce*/ 	.short	(.L_45 - .L_44)
	.align		4
.L_44:
        /*00d0*/ 	.word	index@(copy)
        /*00d4*/ 	.word	0x00000000


	//----- nvinfo : EIATTR_MIN_STACK_SIZE
	.align		4
.L_45:
        /*00d8*/ 	.byte	0x04, 0x12
        /*00da*/ 	.short	(.L_47 - .L_46)
	.align		4
.L_46:
        /*00dc*/ 	.word	index@(initAtmosphere)
        /*00e0*/ 	.word	0x00000020
.L_47:


//--------------------- .nv.compat                --------------------------
	.section	.nv.compat,"",@"SHT_CUDA_COMPAT_INFO"
	.align	4
        /*0000*/ 	.byte	0x02, 0x09, 0x00, 0x00, 0x02, 0x02, 0x01, 0x00, 0x02, 0x05, 0x05, 0x00, 0x03, 0x07, 0x01, 0x01
        /*0010*/ 	.byte	0x02, 0x03, 0x00, 0x00, 0x02, 0x06, 0x01, 0x00, 0x04, 0x0b, 0x08, 0x00, 0x01, 0x00, 0x00, 0x00
        /*0020*/ 	.byte	0x00, 0x00, 0x00, 0x00


//--------------------- .nv.info.calcWind         --------------------------
	.section	.nv.info.calcWind,"",@"SHT_CUDA_INFO"
	.sectionflags	@""
	.align	4


	//----- nvinfo : EIATTR_CUDA_API_VERSION
	.align		4
        /*0000*/ 	.byte	0x04, 0x37
        /*0002*/ 	.short	(.L_49 - .L_48)
.L_48:
        /*0004*/ 	.word	0x00000082


	//----- nvinfo : EIATTR_KPARAM_INFO
	.align		4
.L_49:
        /*0008*/ 	.byte	0x04, 0x17
        /*000a*/ 	.short	(.L_51 - .L_50)
.L_50:
        /*000c*/ 	.word	0x00000000
        /*0010*/ 	.short	0x0009
        /*0012*/ 	.short	0x0048
        /*0014*/ 	.byte	0x00, 0xf5, 0x21, 0x00


	//----- nvinfo : EIATTR_KPARAM_INFO
	.align		4
.L_51:
        /*0018*/ 	.byte	0x04, 0x17
        /*001a*/ 	.short	(.L_53 - .L_52)
.L_52:
        /*001c*/ 	.word	0x00000000
        /*0020*/ 	.short	0x0008
        /*0022*/ 	.short	0x0040
        /*0024*/ 	.byte	0x00, 0xf5, 0x21, 0x00


	//----- nvinfo : EIATTR_KPARAM_INFO
	.align		4
.L_53:
        /*0028*/ 	.byte	0x04, 0x17
        /*002a*/ 	.short	(.L_55 - .L_54)
.L_54:
        /*002c*/ 	.word	0x00000000
        /*0030*/ 	.short	0x0007
        /*0032*/ 	.short	0x0038
        /*0034*/ 	.byte	0x00, 0xf5, 0x21, 0x00


	//----- nvinfo : EIATTR_KPARAM_INFO
	.align		4
.L_55:
        /*0038*/ 	.byte	0x04, 0x17
        /*003a*/ 	.short	(.L_57 - .L_56)
.L_56:
        /*003c*/ 	.word	0x00000000
        /*0040*/ 	.short	0x0006
        /*0042*/ 	.short	0x0030
        /*0044*/ 	.byte	0x00, 0xf5, 0x21, 0x00


	//----- nvinfo : EIATTR_KPARAM_INFO
	.align		4
.L_57:
        /*0048*/ 	.byte	0x04, 0x17
        /*004a*/ 	.short	(.L_59 - .L_58)
.L_58:
        /*004c*/ 	.word	0x00000000
        /*0050*/ 	.short	0x0005
        /*0052*/ 	.short	0x0028
        /*0054*/ 	.byte	0x00, 0xf5, 0x21, 0x00


	//----- nvinfo : EIATTR_KPARAM_INFO
	.align		4
.L_59:
        /*0058*/ 	.byte	0x04, 0x17
        /*005a*/ 	.short	(.L_61 - .L_60)
.L_60:
        /*005c*/ 	.word	0x00000000
        /*0060*/ 	.short	0x0004
        /*0062*/ 	.short	0x0020
        /*0064*/ 	.byte	0x00, 0xf5, 0x21, 0x00


	//----- nvinfo : EIATTR_KPARAM_INFO
	.align		4
.L_61:
        /*0068*/ 	.byte	0x04, 0x17
        /*006a*/ 	.short	(.L_63 - .L_62)
.L_62:
        /*006c*/ 	.word	0x00000000
        /*0070*/ 	.short	0x0003
        /*0072*/ 	.short	0x0018
        /*0074*/ 	.byte	0x00, 0xf5, 0x21, 0x00


	//----- nvinfo : EIATTR_KPARAM_INFO
	.align		4
.L_63:
        /*0078*/ 	.byte	0x04, 0x17
        /*007a*/ 	.short	(.L_65 - .L_64)
.L_64:
        /*007c*/ 	.word	0x00000000
        /*0080*/ 	.short	0x0002
        /*0082*/ 	.short	0x0010
        /*0084*/ 	.byte	0x00, 0xf5, 0x21, 0x00


	//----- nvinfo : EIATTR_KPARAM_INFO
	.align		4
.L_65:
        /*0088*/ 	.byte	0x04, 0x17
        /*008a*/ 	.short	(.L_67 - .L_66)
.L_66:
        /*008c*/ 	.word	0x00000000
        /*0090*/ 	.short	0x0001
        /*0092*/ 	.short	0x0008
        /*0094*/ 	.byte	0x00, 0xf5, 0x21, 0x00


	//----- nvinfo : EIATTR_KPARAM_INFO
	.align		4
.L_67:
        /*0098*/ 	.byte	0x04, 0x17
        /*009a*/ 	.short	(.L_69 - .L_68)
.L_68:
        /*009c*/ 	.word	0x00000000
        /*00a0*/ 	.short	0x0000
        /*00a2*/ 	.short	0x0000
        /*00a4*/ 	.byte	0x00, 0xf5, 0x21, 0x00


	//----- nvinfo : EIATTR_SPARSE_MMA_MASK
	.align		4
.L_69:
        /*00a8*/ 	.byte	0x03, 0x50
        /*00aa*/ 	.short	0x0000


	//----- nvinfo : EIATTR_MAXREG_COUNT
	.align		4
        /*00ac*/ 	.byte	0x03, 0x1b
        /*00ae*/ 	.short	0x00ff


	//----- nvinfo : EIATTR_MERCURY_ISA_VERSION
	.align		4
        /*00b0*/ 	.byte	0x03, 0x5f
        /*00b2*/ 	.short	0x0101


	//----- nvinfo : EIATTR_VRC_CTA_INIT_COUNT
	.align		4
        /*00b4*/ 	.byte	0x02, 0x4a
	.zero		1
	.zero		1


	//----- nvinfo : EIATTR_EXIT_INSTR_OFFSETS
	.align		4
        /*00b8*/ 	.byte	0x04, 0x1c
        /*00ba*/ 	.short	(.L_71 - .L_70)


	//   ....[0]....
.L_70:
        /*00bc*/ 	.word	0x000001f0


	//   ....[1]....
        /*00c0*/ 	.word	0x00006aa0


	//----- nvinfo : EIATTR_CRS_STACK_SIZE
	.align		4
.L_71:
        /*00c4*/ 	.byte	0x04, 0x1e
        /*00c6*/ 	.short	(.L_73 - .L_72)
.L_72:
        /*00c8*/ 	.word	0x00000000


	//----- nvinfo : EIATTR_CBANK_PARAM_SIZE
	.align		4
.L_73:
        /*00cc*/ 	.byte	0x03, 0x19
        /*00ce*/ 	.short	0x0050


	//----- nvinfo : EIATTR_PARAM_CBANK
	.align		4
        /*00d0*/ 	.byte	0x04, 0x0a
        /*00d2*/ 	.short	(.L_75 - .L_74)
	.align		4
.L_74:
        /*00d4*/ 	.word	index@(.nv.constant0.calcWind)
        /*00d8*/ 	.short	0x0380
        /*00da*/ 	.short	0x0050


	//----- nvinfo : EIATTR_SW_WAR
	.align		4
.L_75:
        /*00dc*/ 	.byte	0x04, 0x36
        /*00de*/ 	.short	(.L_77 - .L_76)
.L_76:
        /*00e0*/ 	.word	0x00000008
.L_77:


//--------------------- .nv.info.infraredCooling  --------------------------
	.section	.nv.info.infraredCooling,"",@"SHT_CUDA_INFO"
	.sectionflags	@""
	.align	4


	//----- nvinfo : EIATTR_CUDA_API_VERSION
	.align		4
        /*0000*/ 	.byte	0x04, 0x37
        /*0002*/ 	.short	(.L_79 - .L_78)
.L_78:
        /*0004*/ 	.word	0x00000082


	//----- nvinfo : EIATTR_SPARSE_MMA_MASK
	.align		4
.L_79:
        /*0008*/ 	.byte	0x03, 0x50
        /*000a*/ 	.short	0x0000


	//----- nvinfo : EIATTR_MAXREG_COUNT
	.align		4
        /*000c*/ 	.byte	0x03, 0x1b
        /*000e*/ 	.short	0x00ff


	//----- nvinfo : EIATTR_MERCURY_ISA_VERSION
	.align		4
        /*0010*/ 	.byte	0x03, 0x5f
        /*0012*/ 	.short	0x0101


	//----- nvinfo : EIATTR_VRC_CTA_INIT_COUNT
	.align		4
        /*0014*/ 	.byte	0x02, 0x4a
	.zero		1
	.zero		1


	//----- nvinfo : EIATTR_EXIT_INSTR_OFFSETS
	.align		4
        /*0018*/ 	.byte	0x04, 0x1c
        /*001a*/ 	.short	(.L_81 - .L_80)


	//   ....[0]....
.L_80:
        /*001c*/ 	.word	0x00000010


	//----- nvinfo : EIATTR_SW_WAR
	.align		4
.L_81:
        /*0020*/ 	.byte	0x04, 0x36
        /*0022*/ 	.short	(.L_83 - .L_82)
.L_82:
        /*0024*/ 	.word	0x00000008
.L_83:


//--------------------- .nv.info.solarHeating     --------------------------
	.section	.nv.info.solarHeating,"",@"SHT_CUDA_INFO"
	.sectionflags	@""
	.align	4


	//----- nvinfo : EIATTR_CUDA_API_VERSION
	.align		4
        /*0000*/ 	.byte	0x04, 0x37
        /*0002*/ 	.short	(.L_85 - .L_84)
.L_84:
        /*0004*/ 	.word	0x00000082


	//----- nvinfo : EIATTR_SPARSE_MMA_MASK
	.align		4
.L_85:
        /*0008*/ 	.byte	0x03, 0x50
        /*000a*/ 	.short	0x0000


	//----- nvinfo : EIATTR_MAXREG_COUNT
	.align		4
        /*000c*/ 	.byte	0x03, 0x1b
        /*000e*/ 	.short	0x00ff


	//----- nvinfo : EIATTR_MERCURY_ISA_VERSION
	.align		4
        /*0010*/ 	.byte	0x03, 0x5f
        /*0012*/ 	.short	0x0101


	//----- nvinfo : EIATTR_VRC_CTA_INIT_COUNT
	.align		4
        /*0014*/ 	.byte	0x02, 0x4a
	.zero		1
	.zero		1


	//----- nvinfo : EIATTR_EXIT_INSTR_OFFSETS
	.align		4
        /*0018*/ 	.byte	0x04, 0x1c
        /*001a*/ 	.short	(.L_87 - .L_86)


	//   ....[0]....
.L_86:
        /*001c*/ 	.word	0x00000010


	//----- nvinfo : EIATTR_SW_WAR
	.align		4
.L_87:
        /*0020*/ 	.byte	0x04, 0x36
        /*0022*/ 	.short	(.L_89 - .L_88)
.L_88:
        /*0024*/ 	.word	0x00000008
.L_89:


//--------------------- .nv.info.copy             --------------------------
	.section	.nv.info.copy,"",@"SHT_CUDA_INFO"
	.sectionflags	@""
	.align	4


	//----- nvinfo : EIATTR_CUDA_API_VERSION
	.align		4
        /*0000*/ 	.byte	0x04, 0x37
        /*0002*/ 	.short	(.L_91 - .L_90)
.L_90:
        /*0004*/ 	.word	0x00000082


	//----- nvinfo : EIATTR_KPARAM_INFO
	.align		4
.L_91:
        /*0008*/ 	.byte	0x04, 0x17
        /*000a*/ 	.short	(.L_93 - .L_92)
.L_92:
        /*000c*/ 	.word	0x00000000
        /*0010*/ 	.short	0x0013
        /*0012*/ 	.short	0x0098
        /*0014*/ 	.byte	0x00, 0xf5, 0x21, 0x00


	//----- nvinfo : EIATTR_KPARAM_INFO
	.align		4
.L_93:
        /*0018*/ 	.byte	0x04, 0x17
        /*001a*/ 	.short	(.L_95 - .L_94)
.L_94:
        /*001c*/ 	.word	0x00000000
        /*0020*/ 	.short	0x0012
        /*0022*/ 	.short	0x0090
        /*0024*/ 	.byte	0x00, 0xf5, 0x21, 0x00


	//----- nvinfo : EIATTR_KPARAM_INFO
	.align		4
.L_95:
        /*0028*/ 	.byte	0x04, 0x17
        /*002a*/ 	.short	(.L_97 - .L_96)
.L_96:
        /*002c*/ 	.word	0x00000000
        /*0030*/ 	.short	0x0011
        /*0032*/ 	.short	0x0088
        /*0034*/ 	.byte	0x00, 0xf5, 0x21, 0x00


	//----- nvinfo : EIATTR_KPARAM_INFO
	.align		4
.L_97:
        /*0038*/ 	.byte	0x04, 0x17
        /*003a*/ 	.short	(.L_99 - .L_98)
.L_98:
        /*003c*/ 	.word	0x00000000
        /*0040*/ 	.short	0x0010
        /*0042*/ 	.short	0x0080
        /*0044*/ 	.byte	0x00, 0xf5, 0x21, 0x00


	//----- nvinfo : EIATTR_KPARAM_INFO
	.align		4
.L_99:
        /*0048*/ 	.byte	0x04, 0x17
        /*004a*/ 	.short	(.L_101 - .L_100)
.L_100:
        /*004c*/ 	.word	0x00000000
        /*0050*/ 	.short	0x000f
        /*0052*/ 	.short	0x0078
        /*0054*/ 	.byte	0x00, 0xf5, 0x21, 0x00


	//----- nvinfo : EIATTR_KPARAM_INFO
	.align		4
.L_101:
        /*0058*/ 	.byte	0x04, 0x17
        /*005a*/ 	.short	(.L_103 - .L_102)
.L_102:
        /*005c*/ 	.word	0x00000000
        /*0060*/ 	.short	0x000e
        /*0062*/ 	.short	0x0070
        /*0064*/ 	.byte	0x00, 0xf5, 0x21, 0x00


	//----- nvinfo : EIATTR_KPARAM_INFO
	.align		4
.L_103:
        /*0068*/ 	.byte	0x04, 0x17
        /*006a*/ 	.short	(.L_105 - .L_104)
.L_104:
        /*006c*/ 	.word	0x00000000
        /*0070*/ 	.short	0x000d
        /*0072*/ 	.short	0x0068
        /*0074*/ 	.byte	0x00, 0xf5, 0x21, 0x00


	//----- nvinfo : EIATTR_KPARAM_INFO
	.align		4
.L_105:
        /*0078*/ 	.byte	0x04, 0x17
        /*007a*/ 	.short	(.L_107 - .L_106)
.L_106:
        /*007c*/ 	.word	0x00000000
        /*0080*/ 	.short	0x000c
        /*0082*/ 	.short	0x0060
        /*0084*/ 	.byte	0x00, 0xf5, 0x21, 0x00


	//----- nvinfo : EIATTR_KPARAM_INFO
	.align		4
.L_107:
        /*0088*/ 	.byte	0x04, 0x17
        /*008a*/ 	.short	(.L_109 - .L_108)
.L_108:
        /*008c*/ 	.word	0x00000000
        /*0090*/ 	.short	0x000b
        /*0092*/ 	.short	0x0058
        /*0094*/ 	.byte	0x00, 0xf5, 0x21, 0x00


	//----- nvinfo : EIATTR_KPARAM_INFO
	.align		4
.L_109:
        /*0098*/ 	.byte	0x04, 0x17
        /*009a*/ 	.short	(.L_111 - .L_110)
.L_110:
        /*009c*/ 	.word	0x00000000
        /*00a0*/ 	.short	0x000a
        /*00a2*/ 	.short	0x0050
        /*00a4*/ 	.byte	0x00, 0xf5, 0x21, 0x00


	//----- nvinfo : EIATTR_KPARAM_INFO
	.align		4
.L_111:
        /*00a8*/ 	.byte	0x04, 0x17
        /*00aa*/ 	.short	(.L_113 - .L_112)
.L_112:
        /*00ac*/ 	.word	0x00000000
        /*00b0*/ 	.short	0x0009
        /*00b2*/ 	.short	0x0048
        /*00b4*/ 	.byte	0x00, 0xf5, 0x21, 0x00


	//----- nvinfo : EIATTR_KPARAM_INFO
	.align		4
.L_113:
        /*00b8*/ 	.byte	0x04, 0x17
        /*00ba*/ 	.short	(.L_115 - .L_114)
.L_114:
        /*00bc*/ 	.word	0x00000000
        /*00c0*/ 	.short	0x0008
        /*00c2*/ 	.short	0x0040
        /*00c4*/ 	.byte	0x00, 0xf5, 0x21, 0x00


	//----- nvinfo : EIATTR_KPARAM_INFO
	.align		4
.L_115:
        /*00c8*/ 	.byte	0x04, 0x17
        /*00ca*/ 	.short	(.L_117 - .L_116)
.L_116:
        /*00cc*/ 	.word	0x00000000
        /*00d0*/ 	.short	0x0007
        /*00d2*/ 	.short	0x0038
        /*00d4*/ 	.byte	0x00, 0xf5, 0x21, 0x00


	//----- nvinfo : EIATTR_KPARAM_INFO
	.align		4
.L_117:
        /*00d8*/ 	.byte	0x04, 0x17
        /*00da*/ 	.short	(.L_119 - .L_118)
.L_118:
        /*00dc*/ 	.word	0x00000000
        /*00e0*/ 	.short	0x0006
        /*00e2*/ 	.short	0x0030
        /*00e4*/ 	.byte	0x00, 0xf5, 0x21, 0x00


	//----- nvinfo : EIATTR_KPARAM_INFO
	.align		4
.L_119:
        /*00e8*/ 	.byte	0x04, 0x17
        /*00ea*/ 	.short	(.L_121 - .L_120)
.L_120:
        /*00ec*/ 	.word	0x00000000
        /*00f0*/ 	.short	0x0005
        /*00f2*/ 	.short	0x0028
        /*00f4*/ 	.byte	0x00, 0xf5, 0x21, 0x00


	//----- nvinfo : EIATTR_KPARAM_INFO
	.align		4
.L_121:
        /*00f8*/ 	.byte	0x04, 0x17
        /*00fa*/ 	.short	(.L_123 - .L_122)
.L_122:
        /*00fc*/ 	.word	0x00000000
        /*0100*/ 	.short	0x0004
        /*0102*/ 	.short	0x0020
        /*0104*/ 	.byte	0x00, 0xf5, 0x21, 0x00


	//----- nvinfo : EIATTR_KPARAM_INFO
	.align		4
.L_123:
        /*0108*/ 	.byte	0x04, 0x17
        /*010a*/ 	.short	(.L_125 - .L_124)
.L_124:
        /*010c*/ 	.word	0x00000000
        /*0110*/ 	.short	0x0003
        /*0112*/ 	.short	0x0018
        /*0114*/ 	.byte	0x00, 0xf5, 0x21, 0x00


	//----- nvinfo : EIATTR_KPARAM_INFO
	.align		4
.L_125:
        /*0118*/ 	.byte	0x04, 0x17
        /*011a*/ 	.short	(.L_127 - .L_126)
.L_126:
        /*011c*/ 	.word	0x00000000
        /*0120*/ 	.short	0x0002
        /*0122*/ 	.short	0x0010
        /*0124*/ 	.byte	0x00, 0xf5, 0x21, 0x00


	//----- nvinfo : EIATTR_KPARAM_INFO
	.align		4
.L_127:
        /*0128*/ 	.byte	0x04, 0x17
        /*012a*/ 	.short	(.L_129 - .L_128)
.L_128:
        /*012c*/ 	.word	0x00000000
        /*0130*/ 	.short	0x0001
        /*0132*/ 	.short	0x0008
        /*0134*/ 	.byte	0x00, 0xf5, 0x21, 0x00


	//----- nvinfo : EIATTR_KPARAM_INFO
	.align		4
.L_129:
        /*0138*/ 	.byte	0x04, 0x17
        /*013a*/ 	.short	(.L_131 - .L_130)
.L_130:
        /*013c*/ 	.word	0x00000000
        /*0140*/ 	.short	0x0000
        /*0142*/ 	.short	0x0000
        /*0144*/ 	.byte	0x00, 0xf5, 0x21, 0x00


	//----- nvinfo : EIATTR_SPARSE_MMA_MASK
	.align		4
.L_131:
        /*0148*/ 	.byte	0x03, 0x50
        /*014a*/ 	.short	0x0000


	//----- nvinfo : EIATTR_MAXREG_COUNT
	.align		4
        /*014c*/ 	.byte	0x03, 0x1b
        /*014e*/ 	.short	0x00ff


	//----- nvinfo : EIATTR_MERCURY_ISA_VERSION
	.align		4
        /*0150*/ 	.byte	0x03, 0x5f
        /*0152*/ 	.short	0x0101


	//----- nvinfo : EIATTR_VRC_CTA_INIT_COUNT
	.align		4
        /*0154*/ 	.byte	0x02, 0x4a
	.zero		1
	.zero		1


	//----- nvinfo : EIATTR_EXIT_INSTR_OFFSETS
	.align		4
        /*0158*/ 	.byte	0x04, 0x1c
        /*015a*/ 	.short	(.L_133 - .L_132)


	//   ....[0]....
.L_132:
        /*015c*/ 	.word	0x000001b0


	//   ....[1]....
        /*0160*/ 	.word	0x00000e90


	//----- nvinfo : EIATTR_CBANK_PARAM_SIZE
	.align		4
.L_133:
        /*0164*/ 	.byte	0x03, 0x19
        /*0166*/ 	.short	0x00a0


	//----- nvinfo : EIATTR_PARAM_CBANK
	.align		4
        /*0168*/ 	.byte	0x04, 0x0a
        /*016a*/ 	.short	(.L_135 - .L_134)
	.align		4
.L_134:
        /*016c*/ 	.word	index@(.nv.constant0.copy)
        /*0170*/ 	.short	0x0380
        /*0172*/ 	.short	0x00a0


	//----- nvinfo : EIATTR_SW_WAR
	.align		4
.L_135:
        /*0174*/ 	.byte	0x04, 0x36
        /*0176*/ 	.short	(.L_137 - .L_136)
.L_136:
        /*0178*/ 	.word	0x00000008
.L_137:


//--------------------- .nv.info.initAtmosphere   --------------------------
	.section	.nv.info.initAtmosphere,"",@"SHT_CUDA_INFO"
	.sectionflags	@""
	.align	4


	//----- nvinfo : EIATTR_CUDA_API_VERSION
	.align		4
        /*0000*/ 	.byte	0x04, 0x37
        /*0002*/ 	.short	(.L_139 - .L_138)
.L_138:
        /*0004*/ 	.word	0x00000082


	//----- nvinfo : EIATTR_KPARAM_INFO
	.align		4
.L_139:
        /*0008*/ 	.byte	0x04, 0x17
        /*000a*/ 	.short	(.L_141 - .L_140)
.L_140:
        /*000c*/ 	.word	0x00000000
        /*0010*/ 	.short	0x0002
        /*0012*/ 	.short	0x0010
        /*0014*/ 	.byte	0x00, 0xf5, 0x21, 0x00


	//----- nvinfo : EIATTR_KPARAM_INFO
	.align		4
.L_141:
        /*0018*/ 	.byte	0x04, 0x17
        /*001a*/ 	.short	(.L_143 - .L_142)
.L_142:
        /*001c*/ 	.word	0x00000000
        /*0020*/ 	.short	0x0001
        /*0022*/ 	.short	0x0008
        /*0024*/ 	.byte	0x00, 0xf5, 0x21, 0x00


	//----- nvinfo : EIATTR_KPARAM_INFO
	.align		4
.L_143:
        /*0028*/ 	.byte	0x04, 0x17
        /*002a*/ 	.short	(.L_145 - .L_144)
.L_144:
        /*002c*/ 	.word	0x00000000
        /*0030*/ 	.short	0x0000
        /*0032*/ 	.short	0x0000
        /*0034*/ 	.byte	0x00, 0xf5, 0x21, 0x00


	//----- nvinfo : EIATTR_SPARSE_MMA_MASK
	.align		4
.L_145:
        /*0038*/ 	.byte	0x03, 0x50
        /*003a*/ 	.short	0x0000


	//----- nvinfo : EIATTR_MAXREG_COUNT
	.align		4
        /*003c*/ 	.byte	0x03, 0x1b
        /*003e*/ 	.short	0x00ff


	//----- nvinfo : EIATTR_MERCURY_ISA_VERSION
	.align		4
        /*0040*/ 	.byte	0x03, 0x5f
        /*0042*/ 	.short	0x0101


	//----- nvinfo : EIATTR_VRC_CTA_INIT_COUNT
	.align		4
        /*0044*/ 	.byte	0x02, 0x4a
	.zero		1
	.zero		1


	//----- nvinfo : EIATTR_EXIT_INSTR_OFFSETS
	.align		4
        /*0048*/ 	.byte	0x04, 0x1c
        /*004a*/ 	.short	(.L_147 - .L_146)


	//   ....[0]....
.L_146:
        /*004c*/ 	.word	0x00000660


	//   ....[1]....
        /*0050*/ 	.word	0x00001000


	//----- nvinfo : EIATTR_CRS_STACK_SIZE
	.align		4
.L_147:
        /*0054*/ 	.byte	0x04, 0x1e
        /*0056*/ 	.short	(.L_149 - .L_148)
.L_148:
        /*0058*/ 	.word	0x00000000


	//----- nvinfo : EIATTR_CBANK_PARAM_SIZE
	.align		4
.L_149:
        /*005c*/ 	.byte	0x03, 0x19
        /*005e*/ 	.short	0x0018


	//----- nvinfo : EIATTR_PARAM_CBANK
	.align		4
        /*0060*/ 	.byte	0x04, 0x0a
        /*0062*/ 	.short	(.L_151 - .L_150)
	.align		4
.L_150:
        /*0064*/ 	.word	index@(.nv.constant0.initAtmosphere)
        /*0068*/ 	.short	0x0380
        /*006a*/ 	.short	0x0018


	//----- nvinfo : EIATTR_SW_WAR
	.align		4
.L_151:
        /*006c*/ 	.byte	0x04, 0x36
        /*006e*/ 	.short	(.L_153 - .L_152)
.L_152:
        /*0070*/ 	.word	0x00000008
.L_153:


//--------------------- .nv.callgraph             --------------------------
	.section	.nv.callgraph,"",@"SHT_CUDA_CALLGRAPH"
	.align	4
	.sectionentsize	8
	.align		4
        /*0000*/ 	.word	0x00000000
	.align		4
        /*0004*/ 	.word	0xffffffff
	.align		4
        /*0008*/ 	.word	0x00000000
	.align		4
        /*000c*/ 	.word	0xfffffffe
	.align		4
        /*0010*/ 	.word	0x00000000
	.align		4
        /*0014*/ 	.word	0xfffffffd
	.align		4
        /*0018*/ 	.word	0x00000000
	.align		4
        /*001c*/ 	.word	0xfffffffc


//--------------------- .nv.constant3             --------------------------
	.section	.nv.constant3,"a",@progbits
	.align	4
.nv.constant3:
	.type		PI,@object
	.size		PI,(E - PI)
PI:
        /*0000*/ 	.byte	0xeb, 0x0f, 0x49, 0x40
	.type		E,@object
	.size		E,(HALF_C - E)
E:
        /*0004*/ 	.byte	0x54, 0xf8, 0x2d, 0x40
	.type		HALF_C,@object
	.size		HALF_C,(sqrt2 - HALF_C)
HALF_C:
        /*0008*/ 	.byte	0x41, 0xfa, 0x8e, 0x3c
	.type		sqrt2,@object
	.size		sqrt2,(sqrt3 - sqrt2)
sqrt2:
        /*000c*/ 	.byte	0xf3, 0x04, 0xb5, 0x3f
	.type		sqrt3,@object
	.size		sqrt3,(PLANET_RADIUS - sqrt3)
sqrt3:
        /*0010*/ 	.byte	0xd7, 0xb3, 0xdd, 0x3f
	.type		PLANET_RADIUS,@object
	.size		PLANET_RADIUS,(PLANET_MASS - PLANET_RADIUS)
PLANET_RADIUS:
        /*0014*/ 	.byte	0x00, 0x18, 0xc7, 0x45
	.type		PLANET_MASS,@object
	.size		PLANET_MASS,(PLANET_TILT - PLANET_MASS)
PLANET_MASS:
        /*0018*/ 	.byte	0xd9, 0x13, 0x9e, 0x68
	.type		PLANET_TILT,@object
	.size		PLANET_TILT,(GRAVITATIONAL_CONSTANT - PLANET_TILT)
PLANET_TILT:
        /*001c*/ 	.byte	0x00, 0x00, 0xbc, 0x41
	.type		GRAVITATIONAL_CONSTANT,@object
	.size		GRAVITATIONAL_CONSTANT,(.L_8 - GRAVITATIONAL_CONSTANT)
GRAVITATIONAL_CONSTANT:
        /*0020*/ 	.byte	0xc3, 0xac, 0x92, 0x2e
.L_8:


//--------------------- .nv.constant4             --------------------------
	.section	.nv.constant4,"a",@progbits
	.align	8
	.align		8
.nv.constant4:
        /*0000*/ 	.dword	__cudart_i2opi_f


//--------------------- .text.calcWind            --------------------------
	.section	.text.calcWind,"ax",@progbits
	.align	128
        .global         calcWind
        .type           calcWind,@function
        .size           calcWind,(.L_x_116 - calcWind)
        .other          calcWind,@"STO_CUDA_ENTRY STV_DEFAULT"
calcWind:
.text.calcWind:
[----:B------:R-:W0:Y:S08]  /*0000*/  LDC R1, c[0x0][0x37c] ;  /* 0x0000df00ff017b82 */ /* 0x000e300000000800 */
[----:B------:R-:W1:Y:S01]  /*0010*/  LDC.64 R2, c[0x0][0x380] ;  /* 0x0000e000ff027b82 */ /* 0x000e620000000a00 */
[----:B------:R-:W1:Y:S01]  /*0020*/  LDCU.64 UR10, c[0x0][0x358] ;  /* 0x00006b00ff0a77ac */ /* 0x000e620008000a00 */
[----:B0-----:R-:W-:Y:S01]  /*0030*/  VIADD R1, R1, 0xffffffe0 ;  /* 0xffffffe001017836 */ /* 0x001fe20000000000 */
[----:B-1----:R-:W2:Y:S04]  /*0040*/  LDG.E R8, desc[UR10][R2.64] ;  /* 0x0000000a02087981 */ /* 0x002ea8000c1e1900 */
[----:B------:R-:W3:Y:S04]  /*0050*/  LDG.E R4, desc[UR10][R2.64+0x4] ;  /* 0x0000040a02047981 */ /* 0x000ee8000c1e1900 */
[----:B------:R0:W4:Y:S01]  /*0060*/  LDG.E R6, desc[UR10][R2.64+0x8] ;  /* 0x0000080a02067981 */ /* 0x000122000c1e1900 */
[----:B------:R-:W-:Y:S01]  /*0070*/  S2UR UR4, SR_CTAID.Y ;  /* 0x00000000000479c3 */ /* 0x000fe20000002600 */
[----:B------:R-:W1:Y:S01]  /*0080*/  LDCU UR15, c[0x0][0x360] ;  /* 0x00006c00ff0f77ac */ /* 0x000e620008000800 */
[----:B------:R-:W5:Y:S01]  /*0090*/  S2R R0, SR_TID.Y ;  /* 0x0000000000007919 */ /* 0x000f620000002200 */
[----:B------:R-:W5:Y:S01]  /*00a0*/  LDCU UR5, c[0x0][0x364] ;  /* 0x00006c80ff0577ac */ /* 0x000f620008000800 */
[----:B------:R-:W5:Y:S04]  /*00b0*/  S2R R7, SR_TID.Z ;  /* 0x0000000000077919 */ /* 0x000f680000002300 */
[----:B------:R-:W1:Y:S01]  /*00c0*/  S2UR UR8, SR_CTAID.Z ;  /* 0x00000000000879c3 */ /* 0x000e620000002700 */
[----:B------:R-:W5:Y:S01]  /*00d0*/  LDCU UR7, c[0x0][0x370] ;  /* 0x00006e00ff0777ac */ /* 0x000f620008000800 */
[----:B------:R-:W5:Y:S01]  /*00e0*/  S2R R5, SR_TID.X ;  /* 0x0000000000057919 */ /* 0x000f620000002100 */
[----:B------:R-:W1:Y:S05]  /*00f0*/  LDCU UR9, c[0x0][0x374] ;  /* 0x00006e80ff0977ac */ /* 0x000e6a0008000800 */
[----:B------:R-:W5:Y:S08]  /*0100*/  S2UR UR6, SR_CTAID.X ;  /* 0x00000000000679c3 */ /* 0x000f700000002500 */
[----:B0-----:R-:W0:Y:S01]  /*0110*/  LDC R2, c[0x0][0x368] ;  /* 0x0000da00ff027b82 */ /* 0x001e220000000800 */
[----:B-1----:R-:W-:Y:S01]  /*0120*/  UIMAD UR4, UR8, UR9, UR4 ;  /* 0x00000009080472a4 */ /* 0x002fe2000f8e0204 */
[----:B-----5:R-:W-:Y:S01]  /*0130*/  IMAD R0, R7, UR5, R0 ;  /* 0x0000000507007c24 */ /* 0x020fe2000f8e0200 */
[----:B------:R-:W-:-:S02]  /*0140*/  UIMAD UR5, UR15, UR5, URZ ;  /* 0x000000050f0572a4 */ /* 0x000fc4000f8e02ff */
[----:B------:R-:W-:Y:S01]  /*0150*/  UIMAD UR4, UR4, UR7, UR6 ;  /* 0x00000007040472a4 */ /* 0x000fe2000f8e0206 */
[----:B------:R-:W-:-:S03]  /*0160*/  IMAD R3, R0, UR15, R5 ;  /* 0x0000000f00037c24 */ /* 0x000fc6000f8e0205 */
[----:B0-----:R-:W-:-:S04]  /*0170*/  IMAD R0, R2, UR5, RZ ;  /* 0x0000000502007c24 */ /* 0x001fc8000f8e02ff */
[----:B------:R-:W-:Y:S01]  /*0180*/  IMAD R0, R0, UR4, R3 ;  /* 0x0000000400007c24 */ /* 0x000fe2000f8e0203 */
[----:B--2---:R-:W-:Y:S02]  /*0190*/  R2UR UR12, R8 ;  /* 0x00000000080c72ca */ /* 0x004fe400000e0000 */
[----:B---3--:R-:W-:Y:S02]  /*01a0*/  R2UR UR13, R4 ;  /* 0x00000000040d72ca */ /* 0x008fe400000e0000 */
[----:B----4-:R-:W-:-:S11]  /*01b0*/  R2UR UR14, R6 ;  /* 0x00000000060e72ca */ /* 0x010fd600000e0000 */
[----:B------:R-:W-:-:S04]  /*01c0*/  UIMAD UR6, UR12, UR13, URZ ;  /* 0x0000000d0c0672a4 */ /* 0x000fc8000f8e02ff */
[----:B------:R-:W-:-:S06]  /*01d0*/  UIMAD UR6, UR6, UR14, URZ ;  /* 0x0000000e060672a4 */ /* 0x000fcc000f8e02ff */
[----:B------:R-:W-:-:S13]  /*01e0*/  ISETP.GE.AND P0, PT, R0, UR6, PT ;  /* 0x0000000600007c0c */ /* 0x000fda000bf06270 */
[----:B------:R-:W-:Y:S05]  /*01f0*/  @P0 EXIT ;  /* 0x000000000000094d */ /* 0x000fea0003800000 */
[----:B------:R-:W-:Y:S02]  /*0200*/  IABS R5, UR12 ;  /* 0x0000000c00057c13 */ /* 0x000fe40008000000 */
[----:B------:R-:W-:Y:S02]  /*0210*/  IABS R8, R0 ;  /* 0x0000000000087213 */ /* 0x000fe40000000000 */
[----:B------:R-:W0:Y:S01]  /*0220*/  I2F.RP R4, R5 ;  /* 0x0000000500047306 */ /* 0x000e220000209400 */
[----:B------:R-:W-:-:S07]  /*0230*/  IABS R9, UR12 ;  /* 0x0000000c00097c13 */ /* 0x000fce0008000000 */
[----:B0-----:R-:W0:Y:S02]  /*0240*/  MUFU.RCP R4, R4 ;  /* 0x0000000400047308 */ /* 0x001e240000001000 */
[----:B0-----:R-:W-:-:S06]  /*0250*/  VIADD R2, R4, 0xffffffe ;  /* 0x0ffffffe04027836 */ /* 0x001fcc0000000000 */
[----:B------:R0:W1:Y:S02]  /*0260*/  F2I.FTZ.U32.TRUNC.NTZ R3, R2 ;  /* 0x0000000200037305 */ /* 0x000064000021f000 */
[----:B0-----:R-:W-:Y:S02]  /*0270*/  IMAD.MOV.U32 R2, RZ, RZ, RZ ;  /* 0x000000ffff027224 */ /* 0x001fe400078e00ff */
[----:B-1----:R-:W-:-:S04]  /*0280*/  IMAD.MOV R6, RZ, RZ, -R3 ;  /* 0x000000ffff067224 */ /* 0x002fc800078e0a03 */
[----:B------:R-:W-:Y:S02]  /*0290*/  IMAD R7, R6, R5, RZ ;  /* 0x0000000506077224 */ /* 0x000fe400078e02ff */
[----:B------:R-:W-:Y:S02]  /*02a0*/  IMAD.MOV.U32 R6, RZ, RZ, R8 ;  /* 0x000000ffff067224 */ /* 0x000fe400078e0008 */
[----:B------:R-:W-:-:S04]  /*02b0*/  IMAD.HI.U32 R3, R3, R7, R2 ;  /* 0x0000000703037227 */ /* 0x000fc800078e0002 */
[----:B------:R-:W-:Y:S02]  /*02c0*/  IMAD.MOV R7, RZ, RZ, -R9 ;  /* 0x000000ffff077224 */ /* 0x000fe400078e0a09 */
[----:B------:R-:W-:-:S04]  /*02d0*/  IMAD.HI.U32 R4, R3, R6, RZ ;  /* 0x0000000603047227 */ /* 0x000fc800078e00ff */
[----:B------:R-:W-:Y:S02]  /*02e0*/  IMAD R2, R4, R7, R6 ;  /* 0x0000000704027224 */ /* 0x000fe400078e0206 */
[----:B------:R-:W0:Y:S03]  /*02f0*/  LDC.64 R6, c[0x0][0x3a0] ;  /* 0x0000e800ff067b82 */ /* 0x000e260000000a00 */
[----:B------:R-:W-:-:S13]  /*0300*/  ISETP.GT.U32.AND P1, PT, R5, R2, PT ;  /* 0x000000020500720c */ /* 0x000fda0003f24070 */
[----:B------:R-:W-:Y:S02]  /*0310*/  @!P1 IMAD.IADD R2, R2, 0x1, -R5 ;  /* 0x0000000102029824 */ /* 0x000fe400078e0a05 */
[----:B------:R-:W-:Y:S01]  /*0320*/  @!P1 VIADD R4, R4, 0x1 ;  /* 0x0000000104049836 */ /* 0x000fe20000000000 */
[----:B------:R-:W-:Y:S02]  /*0330*/  ISETP.NE.AND P1, PT, RZ, UR12, PT ;  /* 0x0000000cff007c0c */ /* 0x000fe4000bf25270 */
[----:B------:R-:W-:Y:S02]  /*0340*/  ISETP.GE.U32.AND P0, PT, R2, R5, PT ;  /* 0x000000050200720c */ /* 0x000fe40003f06070 */
[----:B------:R-:W-:-:S04]  /*0350*/  LOP3.LUT R2, R0, UR12, RZ, 0x3c, !PT ;  /* 0x0000000c00027c12 */ /* 0x000fc8000f8e3cff */
[----:B------:R-:W-:Y:S02]  /*0360*/  ISETP.GE.AND P2, PT, R2, RZ, PT ;  /* 0x000000ff0200720c */ /* 0x000fe40003f46270 */
[----:B------:R-:W1:Y:S05]  /*0370*/  LDC.64 R2, c[0x0][0x3a8] ;  /* 0x0000ea00ff027b82 */ /* 0x000e6a0000000a00 */
[----:B------:R-:W-:-:S04]  /*0380*/  @P0 VIADD R4, R4, 0x1 ;  /* 0x0000000104040836 */ /* 0x000fc80000000000 */
[----:B------:R-:W-:-:S04]  /*0390*/  IMAD.MOV.U32 R12, RZ, RZ, R4 ;  /* 0x000000ffff0c7224 */ /* 0x000fc800078e0004 */
[----:B------:R-:W-:Y:S01]  /*03a0*/  @!P2 IMAD.MOV R12, RZ, RZ, -R12 ;  /* 0x000000ffff0ca224 */ /* 0x000fe200078e0a0c */
[----:B------:R-:W-:-:S05]  /*03b0*/  @!P1 LOP3.LUT R12, RZ, UR12, RZ, 0x33, !PT ;  /* 0x0000000cff0c9c12 */ /* 0x000fca000f8e33ff */
[----:B------:R-:W-:-:S04]  /*03c0*/  IMAD.MOV R5, RZ, RZ, -R12 ;  /* 0x000000ffff057224 */ /* 0x000fc800078e0a0c */
[----:B------:R-:W-:-:S04]  /*03d0*/  IMAD R4, R5, UR12, R0 ;  /* 0x0000000c05047c24 */ /* 0x000fc8000f8e0200 */
[----:B-1----:R-:W-:-:S04]  /*03e0*/  IMAD.WIDE.U32 R2, R4, 0x8, R2 ;  /* 0x0000000804027825 */ /* 0x002fc800078e0002 */
[----:B0-----:R-:W-:Y:S02]  /*03f0*/  IMAD.WIDE.U32 R6, R4, 0x8, R6 ;  /* 0x0000000804067825 */ /* 0x001fe400078e0006 */
[----:B------:R-:W2:Y:S04]  /*0400*/  LDG.E.64 R2, desc[UR10][R2.64] ;  /* 0x0000000a02027981 */ /* 0x000ea8000c1e1b00 */
[----:B------:R-:W3:Y:S01]  /*0410*/  LDG.E.64 R6, desc[UR10][R6.64] ;  /* 0x0000000a06067981 */ /* 0x000ee2000c1e1b00 */
[----:B------:R-:W-:-:S04]  /*0420*/  IABS R5, UR13 ;  /* 0x0000000d00057c13 */ /* 0x000fc80008000000 */
[----:B------:R-:W0:Y:S08]  /*0430*/  I2F.RP R0, R5 ;  /* 0x0000000500007306 */ /* 0x000e300000209400 */
[----:B0-----:R-:W0:Y:S02]  /*0440*/  MUFU.RCP R0, R0 ;  /* 0x0000000000007308 */ /* 0x001e240000001000 */
[----:B0-----:R-:W-:Y:S01]  /*0450*/  VIADD R8, R0, 0xffffffe ;  /* 0x0ffffffe00087836 */ /* 0x001fe20000000000 */
[----:B------:R-:W-:-:S05]  /*0460*/  IABS R0, R12 ;  /* 0x0000000c00007213 */ /* 0x000fca0000000000 */
[----:B------:R0:W1:Y:S02]  /*0470*/  F2I.FTZ.U32.TRUNC.NTZ R9, R8 ;  /* 0x0000000800097305 */ /* 0x000064000021f000 */
[----:B0-----:R-:W-:Y:S02]  /*0480*/  IMAD.MOV.U32 R8, RZ, RZ, RZ ;  /* 0x000000ffff087224 */ /* 0x001fe400078e00ff */
[----:B-1----:R-:W-:-:S04]  /*0490*/  IMAD.MOV R10, RZ, RZ, -R9 ;  /* 0x000000ffff0a7224 */ /* 0x002fc800078e0a09 */
[----:B------:R-:W-:Y:S01]  /*04a0*/  IMAD R11, R10, R5, RZ ;  /* 0x000000050a0b7224 */ /* 0x000fe200078e02ff */
[----:B------:R-:W-:-:S03]  /*04b0*/  IABS R10, UR13 ;  /* 0x0000000d000a7c13 */ /* 0x000fc60008000000 */
[----:B------:R-:W-:-:S04]  /*04c0*/  IMAD.HI.U32 R9, R9, R11, R8 ;  /* 0x0000000b09097227 */ /* 0x000fc800078e0008 */
[----:B------:R-:W-:Y:S02]  /*04d0*/  IMAD.MOV R10, RZ, RZ, -R10 ;  /* 0x000000ffff0a7224 */ /* 0x000fe400078e0a0a */
[----:B------:R-:W-:-:S04]  /*04e0*/  IMAD.HI.U32 R9, R9, R0, RZ ;  /* 0x0000000009097227 */ /* 0x000fc800078e00ff */
[----:B------:R-:W-:-:S05]  /*04f0*/  IMAD R0, R9, R10, R0 ;  /* 0x0000000a09007224 */ /* 0x000fca00078e0200 */
[----:B------:R-:W-:-:S13]  /*0500*/  ISETP.GT.U32.AND P1, PT, R5, R0, PT ;  /* 0x000000000500720c */ /* 0x000fda0003f24070 */
[----:B------:R-:W-:Y:S01]  /*0510*/  @!P1 IMAD.IADD R0, R0, 0x1, -R5 ;  /* 0x0000000100009824 */ /* 0x000fe200078e0a05 */
[----:B------:R-:W-:Y:S02]  /*0520*/  @!P1 IADD3 R9, PT, PT, R9, 0x1, RZ ;  /* 0x0000000109099810 */ /* 0x000fe40007ffe0ff */
[----:B------:R-:W-:Y:S02]  /*0530*/  ISETP.NE.AND P1, PT, RZ, UR13, PT ;  /* 0x0000000dff007c0c */ /* 0x000fe4000bf25270 */
[----:B------:R-:W-:Y:S02]  /*0540*/  ISETP.GE.U32.AND P0, PT, R0, R5, PT ;  /* 0x000000050000720c */ /* 0x000fe40003f06070 */
[----:B------:R-:W-:-:S04]  /*0550*/  LOP3.LUT R0, R12, UR13, RZ, 0x3c, !PT ;  /* 0x0000000d0c007c12 */ /* 0x000fc8000f8e3cff */
[----:B------:R-:W-:-:S07]  /*0560*/  ISETP.GE.AND P2, PT, R0, RZ, PT ;  /* 0x000000ff0000720c */ /* 0x000fce0003f46270 */
[----:B------:R-:W-:-:S04]  /*0570*/  @P0 VIADD R9, R9, 0x1 ;  /* 0x0000000109090836 */ /* 0x000fc80000000000 */
[----:B------:R-:W-:-:S04]  /*0580*/  IMAD.MOV.U32 R0, RZ, RZ, R9 ;  /* 0x000000ffff007224 */ /* 0x000fc800078e0009 */
[----:B------:R-:W-:Y:S01]  /*0590*/  @!P2 IMAD.MOV R0, RZ, RZ, -R0 ;  /* 0x000000ffff00a224 */ /* 0x000fe200078e0a00 */
[----:B------:R-:W-:-:S05]  /*05a0*/  @!P1 LOP3.LUT R0, RZ, UR13, RZ, 0x33, !PT ;  /* 0x0000000dff009c12 */ /* 0x000fca000f8e33ff */
[----:B------:R-:W-:-:S04]  /*05b0*/  IMAD.MOV R5, RZ, RZ, -R0 ;  /* 0x000000ffff057224 */ /* 0x000fc800078e0a00 */
[----:B------:R-:W-:Y:S01]  /*05c0*/  IMAD R5, R5, UR13, R12 ;  /* 0x0000000d05057c24 */ /* 0x000fe2000f8e020c */
[----:B------:R-:W-:-:S03]  /*05d0*/  IABS R13, UR14 ;  /* 0x0000000e000d7c13 */ /* 0x000fc60008000000 */
[----:B--2---:R-:W-:-:S04]  /*05e0*/  IMAD.WIDE.U32 R2, R5, 0x8, R2 ;  /* 0x0000000805027825 */ /* 0x004fc800078e0002 */
[----:B---3--:R-:W-:Y:S02]  /*05f0*/  IMAD.WIDE.U32 R6, R5, 0x8, R6 ;  /* 0x0000000805067825 */ /* 0x008fe400078e0006 */
[----:B------:R-:W2:Y:S04]  /*0600*/  LDG.E.64 R2, desc[UR10][R2.64] ;  /* 0x0000000a02027981 */ /* 0x000ea8000c1e1b00 */
[----:B------:R0:W3:Y:S01]  /*0610*/  LDG.E.64 R8, desc[UR10][R6.64] ;  /* 0x0000000a06087981 */ /* 0x0000e2000c1e1b00 */
[----:B------:R-:W1:Y:S01]  /*0620*/  I2F.RP R12, R13 ;  /* 0x0000000d000c7306 */ /* 0x000e620000209400 */
[----:B------:R-:W-:Y:S02]  /*0630*/  ISETP.GE.AND P2, PT, R0, RZ, PT ;  /* 0x000000ff0000720c */ /* 0x000fe40003f46270 */
[----:B0-----:R-:W-:-:S05]  /*0640*/  IABS R6, R0 ;  /* 0x0000000000067213 */ /* 0x001fca0000000000 */
[----:B-1----:R-:W0:Y:S02]  /*0650*/  MUFU.RCP R12, R12 ;  /* 0x0000000c000c7308 */ /* 0x002e240000001000 */
[----:B0-----:R-:W-:-:S06]  /*0660*/  VIADD R10, R12, 0xffffffe ;  /* 0x0ffffffe0c0a7836 */ /* 0x001fcc0000000000 */
        /* <DEDUP_REMOVED lines=9> */
[----:B------:R-:W-:Y:S01]  /*0700*/  ISETP.GT.U32.AND P0, PT, R13, R6, PT ;  /* 0x000000060d00720c */ /* 0x000fe20003f04070 */
[----:B------:R-:W0:-:S12]  /*0710*/  I2F.F64 R10, UR12 ;  /* 0x0000000c000a7d12 */ /* 0x000e180008201c00 */
[----:B------:R-:W-:Y:S01]  /*0720*/  @!P0 IMAD.IADD R6, R6, 0x1, -R13 ;  /* 0x0000000106068824 */ /* 0x000fe200078e0a0d */
[----:B------:R-:W-:Y:S02]  /*0730*/  ISETP.NE.AND P0, PT, RZ, UR14, PT ;  /* 0x0000000eff007c0c */ /* 0x000fe4000bf05270 */
[----:B0-----:R-:W-:Y:S02]  /*0740*/  R2UR UR7, R11 ;  /* 0x000000000b0772ca */ /* 0x001fe400000e0000 */
[----:B------:R-:W-:Y:S02]  /*0750*/  ISETP.GT.U32.AND P1, PT, R13, R6, PT ;  /* 0x000000060d00720c */ /* 0x000fe40003f24070 */
[----:B------:R-:W-:-:S11]  /*0760*/  R2UR UR6, R10 ;  /* 0x000000000a0672ca */ /* 0x000fd600000e0000 */
[----:B------:R-:W-:Y:S02]  /*0770*/  @!P1 IMAD.IADD R6, R6, 0x1, -R13 ;  /* 0x0000000106069824 */ /* 0x000fe400078e0a0d */
[----:B------:R-:W0:Y:S01]  /*0780*/  MUFU.RCP64H R13, UR7 ;  /* 0x00000007000d7d08 */ /* 0x000e220008001800 */
[----:B------:R-:W-:Y:S02]  /*0790*/  IMAD.U32 R10, RZ, RZ, UR6 ;  /* 0x00000006ff0a7e24 */ /* 0x000fe4000f8e00ff */
[----:B------:R-:W-:Y:S02]  /*07a0*/  IMAD.U32 R11, RZ, RZ, UR7 ;  /* 0x00000007ff0b7e24 */ /* 0x000fe4000f8e00ff */
[----:B------:R-:W-:Y:S02]  /*07b0*/  IMAD.MOV.U32 R12, RZ, RZ, 0x1 ;  /* 0x00000001ff0c7424 */ /* 0x000fe400078e00ff */
[----:B------:R-:W-:Y:S01]  /*07c0*/  @!P2 IMAD.MOV R6, RZ, RZ, -R6 ;  /* 0x000000ffff06a224 */ /* 0x000fe200078e0a06 */
[----:B------:R-:W-:-:S03]  /*07d0*/  @!P0 LOP3.LUT R6, RZ, UR14, RZ, 0x33, !PT ;  /* 0x0000000eff068c12 */ /* 0x000fc6000f8e33ff */
[----:B0-----:R-:W-:-:S08]  /*07e0*/  DFMA R10, R12, -R10, 1 ;  /* 0x3ff000000c0a742b */ /* 0x001fd0000000080a */
[----:B------:R-:W-:Y:S02]  /*07f0*/  DFMA R14, R10, R10, R10 ;  /* 0x0000000a0a0e722b */ /* 0x000fe4000000000a */
[----:B------:R-:W0:Y:S06]  /*0800*/  I2F.F64 R10, R4 ;  /* 0x00000004000a7312 */ /* 0x000e2c0000201c00 */
[----:B------:R-:W-:Y:S02]  /*0810*/  DFMA R14, R12, R14, R12 ;  /* 0x0000000e0c0e722b */ /* 0x000fe4000000000c */
[----:B0-----:R-:W-:-:S08]  /*0820*/  DADD R10, R10, 0.5 ;  /* 0x3fe000000a0a7429 */ /* 0x001fd00000000000 */
[----:B------:R-:W-:-:S10]  /*0830*/  DMUL R18, R10, 180 ;  /* 0x406680000a127828 */ /* 0x000fd40000000000 */
[----:B------:R-:W-:Y:S01]  /*0840*/  FSETP.GEU.AND P1, PT, |R19|, 6.5827683646048100446e-37, PT ;  /* 0x036000001300780b */ /* 0x000fe20003f2e200 */
[----:B------:R-:W-:Y:S01]  /*0850*/  UMOV UR15, 0xffffffff ;  /* 0xffffffff000f7882 */ /* 0x000fe20000000000 */
[----:B------:R-:W-:Y:S01]  /*0860*/  BSSY.RECONVERGENT B0, `(.L_x_0) ;  /* 0x000001e000007945 */ /* 0x000fe20003800200 */
[----:B--2---:R-:W-:-:S04]  /*0870*/  IMAD.WIDE.U32 R2, R6, 0x4, R2 ;  /* 0x0000000406027825 */ /* 0x004fc800078e0002 */
[----:B---3--:R-:W-:Y:S01]  /*0880*/  IMAD.WIDE.U32 R8, R6, 0x4, R8 ;  /* 0x0000000406087825 */ /* 0x008fe200078e0008 */
[----:B------:R0:W5:Y:S05]  /*0890*/  LDG.E R7, desc[UR10][R2.64] ;  /* 0x0000000a02077981 */ /* 0x00016a000c1e1900 */
[----:B------:R1:W5:Y:S01]  /*08a0*/  LDG.E R8, desc[UR10][R8.64] ;  /* 0x0000000a08087981 */ /* 0x000362000c1e1900 */
[----:B0-----:R-:W-:Y:S02]  /*08b0*/  IMAD.U32 R2, RZ, RZ, UR6 ;  /* 0x00000006ff027e24 */ /* 0x001fe4000f8e00ff */
[----:B------:R-:W-:Y:S02]  /*08c0*/  IMAD.U32 R3, RZ, RZ, UR7 ;  /* 0x00000007ff037e24 */ /* 0x000fe4000f8e00ff */
[----:B-1----:R-:W-:-:S04]  /*08d0*/  IMAD.MOV.U32 R9, RZ, RZ, RZ ;  /* 0x000000ffff097224 */ /* 0x002fc800078e00ff */
[----:B------:R-:W-:-:S08]  /*08e0*/  DFMA R2, R14, -R2, 1 ;  /* 0x3ff000000e02742b */ /* 0x000fd00000000802 */
[----:B------:R-:W-:Y:S02]  /*08f0*/  DFMA R14, R14, R2, R14 ;  /* 0x000000020e0e722b */ /* 0x000fe4000000000e */
[----:B------:R-:W0:Y:S06]  /*0900*/  I2F.F64 R2, R5 ;  /* 0x0000000500027312 */ /* 0x000e2c0000201c00 */
[----:B------:R-:W-:-:S08]  /*0910*/  DMUL R16, R18, R14 ;  /* 0x0000000e12107228 */ /* 0x000fd00000000000 */
[----:B------:R-:W-:Y:S02]  /*0920*/  DFMA R10, R16, -UR6, R18 ;  /* 0x80000006100a7c2b */ /* 0x000fe40008000012 */
[----:B0-----:R-:W-:-:S06]  /*0930*/  DADD R2, R2, 0.5 ;  /* 0x3fe0000002027429 */ /* 0x001fcc0000000000 */
[----:B------:R-:W-:Y:S02]  /*0940*/  DFMA R16, R14, R10, R16 ;  /* 0x0000000a0e10722b */ /* 0x000fe40000000010 */
[----:B------:R-:W-:-:S08]  /*0950*/  DMUL R10, R2, 360 ;  /* 0x40768000020a7828 */ /* 0x000fd00000000000 */
[----:B------:R-:W-:-:S05]  /*0960*/  FFMA R0, RZ, UR7, R17 ;  /* 0x00000007ff007c23 */ /* 0x000fca0008000011 */
[----:B------:R-:W-:-:S13]  /*0970*/  FSETP.GT.AND P0, PT, |R0|, 1.469367938527859385e-39, PT ;  /* 0x001000000000780b */ /* 0x000fda0003f04200 */
[----:B------:R-:W-:Y:S05]  /*0980*/  @P0 BRA P1, `(.L_x_1) ;  /* 0x00000000002c0947 */ /* 0x000fea0000800000 */
[----:B------:R-:W-:Y:S01]  /*0990*/  MOV R2, UR6 ;  /* 0x0000000600027c02 */ /* 0x000fe20008000f00 */
[----:B------:R-:W-:Y:S01]  /*09a0*/  IMAD.U32 R13, RZ, RZ, UR7 ;  /* 0x00000007ff0d7e24 */ /* 0x000fe2000f8e00ff */
[----:B------:R-:W-:Y:S01]  /*09b0*/  MOV R0, 0xa20 ;  /* 0x00000a2000007802 */ /* 0x000fe20000000f00 */
[----:B------:R-:W-:Y:S02]  /*09c0*/  IMAD.U32 R3, RZ, RZ, UR7 ;  /* 0x00000007ff037e24 */ /* 0x000fe4000f8e00ff */
[----:B------:R-:W-:Y:S02]  /*09d0*/  IMAD.U32 R12, RZ, RZ, UR6 ;  /* 0x00000006ff0c7e24 */ /* 0x000fe4000f8e00ff */
[----:B------:R-:W-:Y:S02]  /*09e0*/  IMAD.MOV.U32 R21, RZ, RZ, R19 ;  /* 0x000000ffff157224 */ /* 0x000fe400078e0013 */
[----:B------:R-:W-:Y:S02]  /*09f0*/  IMAD.MOV.U32 R22, RZ, RZ, R2 ;  /* 0x000000ffff167224 */ /* 0x000fe400078e0002 */
[----:B------:R-:W-:-:S07]  /*0a00*/  IMAD.MOV.U32 R23, RZ, RZ, R13 ;  /* 0x000000ffff177224 */ /* 0x000fce00078e000d */
[----:B-----5:R-:W-:Y:S05]  /*0a10*/  CALL.REL.NOINC `($__internal_0_$__cuda_sm20_div_rn_f64_full) ;  /* 0x0000006000247944 */ /* 0x020fea0003c00000 */
[----:B------:R-:W-:Y:S02]  /*0a20*/  IMAD.MOV.U32 R16, RZ, RZ, R22 ;  /* 0x000000ffff107224 */ /* 0x000fe400078e0016 */
[----:B------:R-:W-:-:S07]  /*0a30*/  IMAD.MOV.U32 R17, RZ, RZ, R23 ;  /* 0x000000ffff117224 */ /* 0x000fce00078e0017 */
.L_x_1:
[----:B------:R-:W-:Y:S05]  /*0a40*/  BSYNC.RECONVERGENT B0 ;  /* 0x0000000000007941 */ /* 0x000fea0003800200 */
.L_x_0:
[----:B------:R-:W0:Y:S01]  /*0a50*/  I2F.F64 R2, UR13 ;  /* 0x0000000d00027d12 */ /* 0x000e220008201c00 */
[----:B------:R-:W-:Y:S01]  /*0a60*/  FSETP.GEU.AND P1, PT, |R11|, 6.5827683646048100446e-37, PT ;  /* 0x036000000b00780b */ /* 0x000fe20003f2e200 */
[----:B------:R-:W-:Y:S01]  /*0a70*/  BSSY.RECONVERGENT B0, `(.L_x_2) ;  /* 0x0000021000007945 */ /* 0x000fe20003800200 */
[----:B------:R-:W-:Y:S01]  /*0a80*/  DADD R16, R16, -90 ;  /* 0xc056800010107429 */ /* 0x000fe20000000000 */
[----:B0-----:R-:W-:Y:S02]  /*0a90*/  R2UR UR9, R3 ;  /* 0x00000000030972ca */ /* 0x001fe400000e0000 */
[----:B------:R-:W-:Y:S01]  /*0aa0*/  R2UR UR8, R2 ;  /* 0x00000000020872ca */ /* 0x000fe200000e0000 */
[----:B------:R-:W-:-:S10]  /*0ab0*/  IMAD.MOV.U32 R2, RZ, RZ, 0x1 ;  /* 0x00000001ff027424 */ /* 0x000fd400078e00ff */
[----:B------:R-:W0:Y:S01]  /*0ac0*/  MUFU.RCP64H R3, UR9 ;  /* 0x0000000900037d08 */ /* 0x000e220008001800 */
[----:B------:R-:W-:Y:S02]  /*0ad0*/  IMAD.U32 R13, RZ, RZ, UR9 ;  /* 0x00000009ff0d7e24 */ /* 0x000fe4000f8e00ff */
[----:B------:R-:W-:-:S06]  /*0ae0*/  IMAD.U32 R12, RZ, RZ, UR8 ;  /* 0x00000008ff0c7e24 */ /* 0x000fcc000f8e00ff */
[----:B0-----:R-:W-:-:S08]  /*0af0*/  DFMA R12, R2, -R12, 1 ;  /* 0x3ff00000020c742b */ /* 0x001fd0000000080c */
[----:B------:R-:W-:-:S08]  /*0b00*/  DFMA R12, R12, R12, R12 ;  /* 0x0000000c0c0c722b */ /* 0x000fd0000000000c */
[----:B------:R-:W-:Y:S01]  /*0b10*/  DFMA R12, R2, R12, R2 ;  /* 0x0000000c020c722b */ /* 0x000fe20000000002 */
[----:B------:R-:W-:Y:S02]  /*0b20*/  IMAD.U32 R2, RZ, RZ, UR8 ;  /* 0x00000008ff027e24 */ /* 0x000fe4000f8e00ff */
[----:B------:R-:W-:-:S06]  /*0b30*/  IMAD.U32 R3, RZ, RZ, UR9 ;  /* 0x00000009ff037e24 */ /* 0x000fcc000f8e00ff */
[----:B------:R-:W-:-:S08]  /*0b40*/  DFMA R2, R12, -R2, 1 ;  /* 0x3ff000000c02742b */ /* 0x000fd00000000802 */
[----:B------:R-:W-:-:S08]  /*0b50*/  DFMA R2, R12, R2, R12 ;  /* 0x000000020c02722b */ /* 0x000fd0000000000c */
[----:B------:R-:W-:-:S08]  /*0b60*/  DMUL R12, R10, R2 ;  /* 0x000000020a0c7228 */ /* 0x000fd00000000000 */
[----:B------:R-:W-:-:S08]  /*0b70*/  DFMA R14, R12, -UR8, R10 ;  /* 0x800000080c0e7c2b */ /* 0x000fd0000800000a */
[----:B------:R-:W-:-:S10]  /*0b80*/  DFMA R2, R2, R14, R12 ;  /* 0x0000000e0202722b */ /* 0x000fd4000000000c */
[----:B------:R-:W-:-:S05]  /*0b90*/  FFMA R0, RZ, UR9, R3 ;  /* 0x00000009ff007c23 */ /* 0x000fca0008000003 */
[----:B------:R-:W-:-:S13]  /*0ba0*/  FSETP.GT.AND P0, PT, |R0|, 1.469367938527859385e-39, PT ;  /* 0x001000000000780b */ /* 0x000fda0003f04200 */
[----:B------:R-:W-:Y:S05]  /*0bb0*/  @P0 BRA P1, `(.L_x_3) ;  /* 0x0000000000300947 */ /* 0x000fea0000800000 */
[----:B------:R-:W-:Y:S01]  /*0bc0*/  IMAD.U32 R2, RZ, RZ, UR8 ;  /* 0x00000008ff027e24 */ /* 0x000fe2000f8e00ff */
[----:B------:R-:W-:Y:S01]  /*0bd0*/  MOV R18, R10 ;  /* 0x0000000a00127202 */ /* 0x000fe20000000f00 */
[----:B------:R-:W-:Y:S01]  /*0be0*/  IMAD.U32 R13, RZ, RZ, UR9 ;  /* 0x00000009ff0d7e24 */ /* 0x000fe2000f8e00ff */
[----:B------:R-:W-:Y:S01]  /*0bf0*/  MOV R0, 0xc60 ;  /* 0x00000c6000007802 */ /* 0x000fe20000000f00 */
[----:B------:R-:W-:Y:S02]  /*0c00*/  IMAD.U32 R3, RZ, RZ, UR9 ;  /* 0x00000009ff037e24 */ /* 0x000fe4000f8e00ff */
[----:B------:R-:W-:Y:S02]  /*0c10*/  IMAD.U32 R12, RZ, RZ, UR8 ;  /* 0x00000008ff0c7e24 */ /* 0x000fe4000f8e00ff */
[----:B------:R-:W-:Y:S02]  /*0c20*/  IMAD.MOV.U32 R21, RZ, RZ, R11 ;  /* 0x000000ffff157224 */ /* 0x000fe400078e000b */
[----:B------:R-:W-:-:S02]  /*0c30*/  IMAD.MOV.U32 R22, RZ, RZ, R2 ;  /* 0x000000ffff167224 */ /* 0x000fc400078e0002 */
[----:B------:R-:W-:-:S07]  /*0c40*/  IMAD.MOV.U32 R23, RZ, RZ, R13 ;  /* 0x000000ffff177224 */ /* 0x000fce00078e000d */
[----:B-----5:R-:W-:Y:S05]  /*0c50*/  CALL.REL.NOINC `($__internal_0_$__cuda_sm20_div_rn_f64_full) ;  /* 0x0000005c00947944 */ /* 0x020fea0003c00000 */
[----:B------:R-:W-:Y:S02]  /*0c60*/  IMAD.MOV.U32 R2, RZ, RZ, R22 ;  /* 0x000000ffff027224 */ /* 0x000fe400078e0016 */
[----:B------:R-:W-:-:S07]  /*0c70*/  IMAD.MOV.U32 R3, RZ, RZ, R23 ;  /* 0x000000ffff037224 */ /* 0x000fce00078e0017 */
.L_x_3:
[----:B------:R-:W-:Y:S05]  /*0c80*/  BSYNC.RECONVERGENT B0 ;  /* 0x0000000000007941 */ /* 0x000fea0003800200 */
.L_x_2:
[----:B------:R-:W-:-:S07]  /*0c90*/  CS2R R10, SRZ ;  /* 0x00000000000a7805 */ /* 0x000fce000001ff00 */
.L_x_73:
[----:B------:R-:W-:-:S05]  /*0ca0*/  UMOV UR16, 0xffffffff ;  /* 0xffffffff00107882 */ /* 0x000fca0000000000 */
.L_x_72:
[----:B------:R-:W-:-:S05]  /*0cb0*/  UMOV UR17, 0xffffffff ;  /* 0xffffffff00117882 */ /* 0x000fca0000000000 */
.L_x_71:
[----:B------:R-:W-:Y:S01]  /*0cc0*/  VIADD R14, R6, UR17 ;  /* 0x00000011060e7c36 */ /* 0x000fe20008000000 */
[----:B------:R-:W-:Y:S01]  /*0cd0*/  IABS R0, UR17 ;  /* 0x0000001100007c13 */ /* 0x000fe20008000000 */
[----:B------:R-:W-:Y:S01]  /*0ce0*/  BSSY.RECONVERGENT B0, `(.L_x_4) ;  /* 0x00005be000007945 */ /* 0x000fe20003800200 */
[----:B------:R-:W-:Y:S02]  /*0cf0*/  IABS R13, UR16 ;  /* 0x00000010000d7c13 */ /* 0x000fe40008000000 */
[----:B------:R-:W-:Y:S02]  /*0d00*/  IABS R12, UR15 ;  /* 0x0000000f000c7c13 */ /* 0x000fe40008000000 */
[----:B------:R-:W-:Y:S02]  /*0d10*/  ISETP.GE.AND P0, PT, R14, UR14, PT ;  /* 0x0000000e0e007c0c */ /* 0x000fe4000bf06270 */
[----:B------:R-:W-:Y:S02]  /*0d20*/  IADD3 R0, PT, PT, R0, R13, R12 ;  /* 0x0000000d00007210 */ /* 0x000fe40007ffe00c */
[----:B------:R-:W-:-:S04]  /*0d30*/  ISETP.LT.OR P0, PT, R14, RZ, P0 ;  /* 0x000000ff0e00720c */ /* 0x000fc80000701670 */
[----:B------:R-:W-:-:S13]  /*0d40*/  ISETP.EQ.OR P0, PT, R0, RZ, P0 ;  /* 0x000000ff0000720c */ /* 0x000fda0000702670 */
[----:B------:R-:W-:Y:S05]  /*0d50*/  @P0 BRA `(.L_x_5) ;  /* 0x0000005800d80947 */ /* 0x000fea0003800000 */
[----:B------:R-:W-:Y:S01]  /*0d60*/  IABS R12, UR13 ;  /* 0x0000000d000c7c13 */ /* 0x000fe20008000000 */
[----:B------:R-:W-:Y:S01]  /*0d70*/  VIADD R13, R5, UR16 ;  /* 0x00000010050d7c36 */ /* 0x000fe20008000000 */
[----:B------:R-:W-:Y:S01]  /*0d80*/  IABS R20, UR13 ;  /* 0x0000000d00147c13 */ /* 0x000fe20008000000 */
[----:B------:R-:W-:Y:S01]  /*0d90*/  BSSY.RECONVERGENT B1, `(.L_x_6) ;  /* 0x000003c000017945 */ /* 0x000fe20003800200 */
[----:B------:R-:W0:Y:S02]  /*0da0*/  I2F.RP R18, R12 ;  /* 0x0000000c00127306 */ /* 0x000e240000209400 */
[----:B------:R-:W-:Y:S01]  /*0db0*/  ISETP.GE.AND P1, PT, R13, RZ, PT ;  /* 0x000000ff0d00720c */ /* 0x000fe20003f26270 */
[----:B------:R-:W-:-:S05]  /*0dc0*/  IMAD.MOV R20, RZ, RZ, -R20 ;  /* 0x000000ffff147224 */ /* 0x000fca00078e0a14 */
[----:B0-----:R-:W0:Y:S02]  /*0dd0*/  MUFU.RCP R18, R18 ;  /* 0x0000001200127308 */ /* 0x001e240000001000 */
[----:B0-----:R-:W-:Y:S01]  /*0de0*/  VIADD R14, R18, 0xffffffe ;  /* 0x0ffffffe120e7836 */ /* 0x001fe20000000000 */
[----:B------:R-:W-:Y:S02]  /*0df0*/  IABS R18, R13 ;  /* 0x0000000d00127213 */ /* 0x000fe40000000000 */
[----:B------:R-:W-:-:S03]  /*0e00*/  LOP3.LUT R13, RZ, UR13, RZ, 0x33, !PT ;  /* 0x0000000dff0d7c12 */ /* 0x000fc6000f8e33ff */
[----:B------:R0:W1:Y:S02]  /*0e10*/  F2I.FTZ.U32.TRUNC.NTZ R15, R14 ;  /* 0x0000000e000f7305 */ /* 0x000064000021f000 */
[----:B0-----:R-:W-:Y:S02]  /*0e20*/  IMAD.MOV.U32 R14, RZ, RZ, RZ ;  /* 0x000000ffff0e7224 */ /* 0x001fe400078e00ff */
[----:B-1----:R-:W-:-:S04]  /*0e30*/  IMAD.MOV R19, RZ, RZ, -R15 ;  /* 0x000000ffff137224 */ /* 0x002fc800078e0a0f */
[----:B------:R-:W-:-:S04]  /*0e40*/  IMAD R19, R19, R12, RZ ;  /* 0x0000000c13137224 */ /* 0x000fc800078e02ff */
[----:B------:R-:W-:-:S04]  /*0e50*/  IMAD.HI.U32 R15, R15, R19, R14 ;  /* 0x000000130f0f7227 */ /* 0x000fc800078e000e */
[----:B------:R-:W-:Y:S02]  /*0e60*/  IMAD.MOV.U32 R14, RZ, RZ, R20 ;  /* 0x000000ffff0e7224 */ /* 0x000fe400078e0014 */
[----:B------:R-:W-:-:S04]  /*0e70*/  IMAD.HI.U32 R19, R15, R18, RZ ;  /* 0x000000120f137227 */ /* 0x000fc800078e00ff */
[----:B------:R-:W-:Y:S02]  /*0e80*/  IMAD R19, R19, R14, R18 ;  /* 0x0000000e13137224 */ /* 0x000fe400078e0212 */
[----:B------:R-:W-:-:S03]  /*0e90*/  VIADD R18, R4, UR15 ;  /* 0x0000000f04127c36 */ /* 0x000fc60008000000 */
[----:B------:R-:W-:Y:S02]  /*0ea0*/  ISETP.GT.U32.AND P0, PT, R12, R19, PT ;  /* 0x000000130c00720c */ /* 0x000fe40003f04070 */
[----:B------:R-:W-:-:S11]  /*0eb0*/  ISETP.GT.AND P2, PT, R18, -0x1, PT ;  /* 0xffffffff1200780c */ /* 0x000fd60003f44270 */
[----:B------:R-:W-:-:S05]  /*0ec0*/  @!P0 IMAD.IADD R19, R19, 0x1, -R12 ;  /* 0x0000000113138824 */ /* 0x000fca00078e0a0c */
[----:B------:R-:W-:-:S13]  /*0ed0*/  ISETP.GT.U32.AND P0, PT, R12, R19, PT ;  /* 0x000000130c00720c */ /* 0x000fda0003f04070 */
[----:B------:R-:W-:Y:S01]  /*0ee0*/  @!P0 IMAD.IADD R19, R19, 0x1, -R12 ;  /* 0x0000000113138824 */ /* 0x000fe200078e0a0c */
[----:B------:R-:W-:-:S03]  /*0ef0*/  ISETP.NE.AND P0, PT, RZ, UR13, PT ;  /* 0x0000000dff007c0c */ /* 0x000fc6000bf05270 */
[----:B------:R-:W-:-:S05]  /*0f00*/  @!P1 IMAD.MOV R19, RZ, RZ, -R19 ;  /* 0x000000ffff139224 */ /* 0x000fca00078e0a13 */
[----:B------:R-:W-:Y:S01]  /*0f10*/  SEL R20, R13, R19, !P0 ;  /* 0x000000130d147207 */ /* 0x000fe20004000000 */
[----:B------:R-:W-:Y:S06]  /*0f20*/  @P2 BRA `(.L_x_7) ;  /* 0x00000000003c2947 */ /* 0x000fec0003800000 */
[----:B------:R-:W-:Y:S01]  /*0f30*/  ULEA.HI UR4, UR13, UR13, URZ, 0x1 ;  /* 0x0000000d0d047291 */ /* 0x000fe2000f8f08ff */
[----:B------:R-:W-:-:S05]  /*0f40*/  LOP3.LUT R18, RZ, R18, RZ, 0x33, !PT ;  /* 0x00000012ff127212 */ /* 0x000fca00078e33ff */
[----:B------:R-:W-:-:S05]  /*0f50*/  IMAD.U32 R19, RZ, RZ, UR4 ;  /* 0x00000004ff137e24 */ /* 0x000fca000f8e00ff */
[----:B------:R-:W-:-:S04]  /*0f60*/  LEA.HI.SX32 R20, R19, R20, 0x1f ;  /* 0x0000001413147211 */ /* 0x000fc800078ffaff */
[----:B------:R-:W-:Y:S02]  /*0f70*/  IABS R22, R20 ;  /* 0x0000001400167213 */ /* 0x000fe40000000000 */
[----:B------:R-:W-:-:S03]  /*0f80*/  ISETP.GE.AND P2, PT, R20, RZ, PT ;  /* 0x000000ff1400720c */ /* 0x000fc60003f46270 */
[----:B------:R-:W-:-:S04]  /*0f90*/  IMAD.HI.U32 R19, R15, R22, RZ ;  /* 0x000000160f137227 */ /* 0x000fc800078e00ff */
[----:B------:R-:W-:-:S05]  /*0fa0*/  IMAD R19, R19, R14, R22 ;  /* 0x0000000e13137224 */ /* 0x000fca00078e0216 */
[----:B------:R-:W-:-:S13]  /*0fb0*/  ISETP.GT.U32.AND P1, PT, R12, R19, PT ;  /* 0x000000130c00720c */ /* 0x000fda0003f24070 */
[----:B------:R-:W-:-:S04]  /*0fc0*/  @!P1 IADD3 R19, PT, PT, R19, -R12, RZ ;  /* 0x8000000c13139210 */ /* 0x000fc80007ffe0ff */
[----:B------:R-:W-:-:S13]  /*0fd0*/  ISETP.GT.U32.AND P1, PT, R12, R19, PT ;  /* 0x000000130c00720c */ /* 0x000fda0003f24070 */
[----:B------:R-:W-:-:S04]  /*0fe0*/  @!P1 IMAD.IADD R19, R19, 0x1, -R12 ;  /* 0x0000000113139824 */ /* 0x000fc800078e0a0c */
[----:B------:R-:W-:-:S05]  /*0ff0*/  @!P2 IMAD.MOV R19, RZ, RZ, -R19 ;  /* 0x000000ffff13a224 */ /* 0x000fca00078e0a13 */
[----:B------:R-:W-:Y:S01]  /*1000*/  SEL R20, R13, R19, !P0 ;  /* 0x000000130d147207 */ /* 0x000fe20004000000 */
[----:B------:R-:W-:Y:S06]  /*1010*/  BRA `(.L_x_8) ;  /* 0x00000000004c7947 */ /* 0x000fec0003800000 */
.L_x_7:
[----:B------:R-:W-:-:S13]  /*1020*/  ISETP.GE.AND P1, PT, R18, UR12, PT ;  /* 0x0000000c12007c0c */ /* 0x000fda000bf26270 */
[----:B------:R-:W-:Y:S05]  /*1030*/  @!P1 BRA `(.L_x_8) ;  /* 0x0000000000449947 */ /* 0x000fea0003800000 */
        /* <DEDUP_REMOVED lines=9> */
[----:B------:R-:W-:-:S05]  /*10d0*/  @!P1 IMAD.IADD R19, R19, 0x1, -R12 ;  /* 0x0000000113139824 */ /* 0x000fca00078e0a0c */
[----:B------:R-:W-:-:S13]  /*10e0*/  ISETP.GT.U32.AND P1, PT, R12, R19, PT ;  /* 0x000000130c00720c */ /* 0x000fda0003f24070 */
[----:B------:R-:W-:-:S04]  /*10f0*/  @!P1 IMAD.IADD R19, R19, 0x1, -R12 ;  /* 0x0000000113139824 */ /* 0x000fc800078e0a0c */
[----:B------:R-:W-:Y:S02]  /*1100*/  IMAD.MOV.U32 R20, RZ, RZ, R19 ;  /* 0x000000ffff147224 */ /* 0x000fe400078e0013 */
[----:B------:R-:W-:Y:S02]  /*1110*/  IMAD.U32 R19, RZ, RZ, UR12 ;  /* 0x0000000cff137e24 */ /* 0x000fe4000f8e00ff */
[----:B------:R-:W-:Y:S02]  /*1120*/  @!P2 IMAD.MOV R20, RZ, RZ, -R20 ;  /* 0x000000ffff14a224 */ /* 0x000fe400078e0a14 */
[----:B------:R-:W-:-:S03]  /*1130*/  IMAD R18, R19, 0x2, R18 ;  /* 0x0000000213127824 */ /* 0x000fc600078e0212 */
[----:B------:R-:W-:-:S07]  /*1140*/  SEL R20, R13, R20, !P0 ;  /* 0x000000140d147207 */ /* 0x000fce0004000000 */
.L_x_8:
[----:B------:R-:W-:Y:S05]  /*1150*/  BSYNC.RECONVERGENT B1 ;  /* 0x0000000000017941 */ /* 0x000fea0003800200 */
.L_x_6:
[----:B------:R-:W-:Y:S01]  /*1160*/  IABS R24, UR12 ;  /* 0x0000000c00187c13 */ /* 0x000fe20008000000 */
[----:B------:R-:W-:Y:S01]  /*1170*/  VIADD R21, R20, UR13 ;  /* 0x0000000d14157c36 */ /* 0x000fe20008000000 */
[----:B------:R-:W-:Y:S01]  /*1180*/  IABS R26, UR12 ;  /* 0x0000000c001a7c13 */ /* 0x000fe20008000000 */
[----:B------:R-:W-:Y:S01]  /*1190*/  VIADD R20, R18, UR12 ;  /* 0x0000000c12147c36 */ /* 0x000fe20008000000 */
[----:B------:R-:W0:Y:S01]  /*11a0*/  I2F.RP R22, R24 ;  /* 0x0000001800167306 */ /* 0x000e220000209400 */
[----:B------:R-:W-:Y:S02]  /*11b0*/  IMAD.MOV.U32 R18, RZ, RZ, RZ ;  /* 0x000000ffff127224 */ /* 0x000fe400078e00ff */
[----:B------:R-:W-:Y:S01]  /*11c0*/  IMAD.MOV R26, RZ, RZ, -R26 ;  /* 0x000000ffff1a7224 */ /* 0x000fe200078e0a1a */
[----:B------:R-:W-:Y:S02]  /*11d0*/  IABS R25, R20 ;  /* 0x0000001400197213 */ /* 0x000fe40000000000 */
[----:B------:R-:W-:-:S02]  /*11e0*/  ISETP.GE.AND P3, PT, R20, RZ, PT ;  /* 0x000000ff1400720c */ /* 0x000fc40003f66270 */
[----:B0-----:R-:W0:Y:S02]  /*11f0*/  MUFU.RCP R22, R22 ;  /* 0x0000001600167308 */ /* 0x001e240000001000 */
[----:B0-----:R-:W-:Y:S01]  /*1200*/  VIADD R19, R22, 0xffffffe ;  /* 0x0ffffffe16137836 */ /* 0x001fe20000000000 */
[----:B------:R-:W-:-:S05]  /*1210*/  IABS R22, R21 ;  /* 0x0000001500167213 */ /* 0x000fca0000000000 */
[----:B------:R-:W0:Y:S02]  /*1220*/  F2I.FTZ.U32.TRUNC.NTZ R19, R19 ;  /* 0x0000001300137305 */ /* 0x000e24000021f000 */
[----:B0-----:R-:W-:-:S04]  /*1230*/  IMAD.MOV R23, RZ, RZ, -R19 ;  /* 0x000000ffff177224 */ /* 0x001fc800078e0a13 */
[----:B------:R-:W-:-:S04]  /*1240*/  IMAD R23, R23, R24, RZ ;  /* 0x0000001817177224 */ /* 0x000fc800078e02ff */
[----:B------:R-:W-:-:S04]  /*1250*/  IMAD.HI.U32 R23, R19, R23, R18 ;  /* 0x0000001713177227 */ /* 0x000fc800078e0012 */
[----:B------:R-:W-:Y:S02]  /*1260*/  IMAD.MOV.U32 R18, RZ, RZ, R25 ;  /* 0x000000ffff127224 */ /* 0x000fe400078e0019 */
[----:B------:R-:W-:-:S04]  /*1270*/  IMAD.HI.U32 R19, R15, R22, RZ ;  /* 0x000000160f137227 */ /* 0x000fc800078e00ff */
[----:B------:R-:W-:Y:S02]  /*1280*/  IMAD.MOV.U32 R25, RZ, RZ, R26 ;  /* 0x000000ffff197224 */ /* 0x000fe400078e001a */
[----:B------:R-:W-:-:S04]  /*1290*/  IMAD.HI.U32 R15, R23, R18, RZ ;  /* 0x00000012170f7227 */ /* 0x000fc800078e00ff */
[----:B------:R-:W-:Y:S02]  /*12a0*/  IMAD R15, R15, R25, R18 ;  /* 0x000000190f0f7224 */ /* 0x000fe400078e0212 */
[----:B------:R-:W-:-:S03]  /*12b0*/  IMAD R19, R19, R14, R22 ;  /* 0x0000000e13137224 */ /* 0x000fc600078e0216 */
[----:B------:R-:W-:Y:S02]  /*12c0*/  ISETP.GT.U32.AND P1, PT, R24, R15, PT ;  /* 0x0000000f1800720c */ /* 0x000fe40003f24070 */
[----:B------:R-:W-:-:S11]  /*12d0*/  ISETP.GT.U32.AND P2, PT, R12, R19, PT ;  /* 0x000000130c00720c */ /* 0x000fd60003f44070 */
[----:B------:R-:W-:Y:S02]  /*12e0*/  @!P1 IMAD.IADD R15, R15, 0x1, -R24 ;  /* 0x000000010f0f9824 */ /* 0x000fe400078e0a18 */
[----:B------:R-:W-:Y:S02]  /*12f0*/  @!P2 IADD3 R19, PT, PT, R19, -R12, RZ ;  /* 0x8000000c1313a210 */ /* 0x000fe40007ffe0ff */
[----:B------:R-:W-:Y:S02]  /*1300*/  ISETP.GE.AND P2, PT, R21, RZ, PT ;  /* 0x000000ff1500720c */ /* 0x000fe40003f46270 */
[----:B------:R-:W-:Y:S02]  /*1310*/  ISETP.GT.U32.AND P1, PT, R24, R15, PT ;  /* 0x0000000f1800720c */ /* 0x000fe40003f24070 */
[----:B------:R-:W-:-:S11]  /*1320*/  ISETP.GT.U32.AND P4, PT, R12, R19, PT ;  /* 0x000000130c00720c */ /* 0x000fd60003f84070 */
[----:B------:R-:W-:Y:S01]  /*1330*/  @!P1 IMAD.IADD R15, R15, 0x1, -R24 ;  /* 0x000000010f0f9824 */ /* 0x000fe200078e0a18 */
[----:B------:R-:W-:Y:S01]  /*1340*/  ISETP.NE.AND P1, PT, R0, 0x1, PT ;  /* 0x000000010000780c */ /* 0x000fe20003f25270 */
[----:B------:R-:W-:Y:S01]  /*1350*/  @!P4 IMAD.IADD R19, R19, 0x1, -R12 ;  /* 0x000000011313c824 */ /* 0x000fe200078e0a0c */
[----:B------:R-:W-:Y:S01]  /*1360*/  ISETP.NE.AND P4, PT, RZ, UR12, PT ;  /* 0x0000000cff007c0c */ /* 0x000fe2000bf85270 */
[----:B------:R-:W-:Y:S02]  /*1370*/  IMAD.MOV.U32 R12, RZ, RZ, R15 ;  /* 0x000000ffff0c7224 */ /* 0x000fe400078e000f */
[----:B------:R-:W-:Y:S02]  /*1380*/  @!P2 IMAD.MOV R19, RZ, RZ, -R19 ;  /* 0x000000ffff13a224 */ /* 0x000fe400078e0a13 */
[----:B------:R-:W-:-:S03]  /*1390*/  @!P3 IMAD.MOV R12, RZ, RZ, -R12 ;  /* 0x000000ffff0cb224 */ /* 0x000fc600078e0a0c */
[----:B------:R-:W-:Y:S01]  /*13a0*/  SEL R13, R13, R19, !P0 ;  /* 0x000000130d0d7207 */ /* 0x000fe20004000000 */
[----:B------:R-:W-:-:S04]  /*13b0*/  IMAD.MOV.U32 R19, RZ, RZ, 0x3f800000 ;  /* 0x3f800000ff137424 */ /* 0x000fc800078e00ff */
[----:B------:R-:W-:Y:S01]  /*13c0*/  @!P4 LOP3.LUT R12, RZ, UR12, RZ, 0x33, !PT ;  /* 0x0000000cff0ccc12 */ /* 0x000fe2000f8e33ff */
[----:B------:R-:W-:Y:S06]  /*13d0*/  @!P1 BRA `(.L_x_9) ;  /* 0x0000005000909947 */ /* 0x000fec0003800000 */
[----:B------:R-:W0:Y:S01]  /*13e0*/  LDCU UR4, c[0x3][0xc] ;  /* 0x00c00180ff0477ac */ /* 0x000e220008000800 */
[----:B------:R-:W-:Y:S01]  /*13f0*/  I2FP.F32.U32 R19, UR14 ;  /* 0x0000000e00137c45 */ /* 0x000fe20008201000 */
[----:B------:R1:W2:Y:S01]  /*1400*/  F2F.F32.F64 R23, R16 ;  /* 0x0000001000177310 */ /* 0x0002a20000301000 */
[----:B------:R-:W-:Y:S01]  /*1410*/  ISETP.NE.AND P0, PT, R0, 0x2, PT ;  /* 0x000000020000780c */ /* 0x000fe20003f05270 */
[----:B------:R-:W-:Y:S01]  /*1420*/  BSSY.RECONVERGENT B1, `(.L_x_10) ;  /* 0x0000010000017945 */ /* 0x000fe20003800200 */
[----:B------:R-:W-:-:S05]  /*1430*/  I2FP.F32.S32 R0, R6 ;  /* 0x0000000600007245 */ /* 0x000fca0000201400 */
[----:B------:R-:W3:Y:S01]  /*1440*/  MUFU.RCP R18, R19 ;  /* 0x0000001300127308 */ /* 0x000ee20000001000 */
[----:B------:R-:W-:Y:S01]  /*1450*/  FMUL R0, R0, 12.5 ;  /* 0x4148000000007820 */ /* 0x000fe20000400000 */
[----:B0-----:R-:W-:-:S06]  /*1460*/  IMAD.U32 R14, RZ, RZ, UR4 ;  /* 0x00000004ff0e7e24 */ /* 0x001fcc000f8e00ff */
[----:B------:R-:W0:Y:S01]  /*1470*/  @P0 LDC R14, c[0x3][0x10] ;  /* 0x00c00400ff0e0b82 */ /* 0x000e220000000800 */
[----:B------:R-:W4:Y:S01]  /*1480*/  FCHK P0, R0, R19 ;  /* 0x0000001300007302 */ /* 0x000f220000000000 */
[----:B---3--:R-:W-:-:S04]  /*1490*/  FFMA R15, -R19, R18, 1 ;  /* 0x3f800000130f7423 */ /* 0x008fc80000000112 */
[----:B------:R-:W-:-:S04]  /*14a0*/  FFMA R15, R18, R15, R18 ;  /* 0x0000000f120f7223 */ /* 0x000fc80000000012 */
[----:B------:R-:W-:-:S04]  /*14b0*/  FFMA R18, R0, R15, RZ ;  /* 0x0000000f00127223 */ /* 0x000fc800000000ff */
[----:B------:R-:W-:-:S04]  /*14c0*/  FFMA R20, -R19, R18, R0 ;  /* 0x0000001213147223 */ /* 0x000fc80000000100 */
[----:B------:R-:W-:Y:S01]  /*14d0*/  FFMA R15, R15, R20, R18 ;  /* 0x000000140f0f7223 */ /* 0x000fe20000000012 */
[----:B-12-4-:R-:W-:Y:S06]  /*14e0*/  @!P0 BRA `(.L_x_11) ;  /* 0x00000000000c8947 */ /* 0x016fec0003800000 */
[----:B------:R-:W-:-:S07]  /*14f0*/  MOV R18, 0x1510 ;  /* 0x0000151000127802 */ /* 0x000fce0000000f00 */
[----:B0----5:R-:W-:Y:S05]  /*1500*/  CALL.REL.NOINC `($__internal_2_$__cuda_sm3x_div_rn_noftz_f32_slowpath) ;  /* 0x0000005c00387944 */ /* 0x021fea0003c00000 */
[----:B------:R-:W-:-:S07]  /*1510*/  IMAD.MOV.U32 R15, RZ, RZ, R0 ;  /* 0x000000ffff0f7224 */ /* 0x000fce00078e0000 */
.L_x_11:
[----:B------:R-:W-:Y:S05]  /*1520*/  BSYNC.RECONVERGENT B1 ;  /* 0x0000000000017941 */ /* 0x000fea0003800200 */
.L_x_10:
[----:B------:R-:W1:Y:S01]  /*1530*/  LDC R24, c[0x3][0x8] ;  /* 0x00c00200ff187b82 */ /* 0x000e620000000800 */
[----:B------:R-:W2:Y:S01]  /*1540*/  LDCU UR4, c[0x3][0x14] ;  /* 0x00c00280ff0477ac */ /* 0x000ea20008000800 */
[----:B------:R-:W-:Y:S01]  /*1550*/  FADD R15, R15, -0.5 ;  /* 0xbf0000000f0f7421 */ /* 0x000fe20000000000 */
[----:B------:R-:W-:Y:S03]  /*1560*/  BSSY.RECONVERGENT B1, `(.L_x_12) ;  /* 0x0000044000017945 */ /* 0x000fe60003800200 */
[----:B--2---:R-:W-:Y:S01]  /*1570*/  FADD R22, R15, UR4 ;  /* 0x000000040f167e21 */ /* 0x004fe20008000000 */
[----:B-1----:R-:W-:-:S04]  /*1580*/  FMUL R23, R23, R24 ;  /* 0x0000001817177220 */ /* 0x002fc80000400000 */
[C---:B------:R-:W-:Y:S01]  /*1590*/  FMUL R0, R23.reuse, 0.63661974668502807617 ;  /* 0x3f22f98317007820 */ /* 0x040fe20000400000 */
[----:B------:R-:W-:-:S05]  /*15a0*/  FSETP.GE.AND P0, PT, |R23|, 105615, PT ;  /* 0x47ce47801700780b */ /* 0x000fca0003f06200 */
[----:B------:R-:W1:Y:S02]  /*15b0*/  F2I.NTZ R0, R0 ;  /* 0x0000000000007305 */ /* 0x000e640000203100 */
[----:B-1----:R-:W-:Y:S01]  /*15c0*/  I2FP.F32.S32 R18, R0 ;  /* 0x0000000000127245 */ /* 0x002fe20000201400 */
[----:B------:R-:W-:-:S04]  /*15d0*/  IMAD.MOV.U32 R27, RZ, RZ, R0 ;  /* 0x000000ffff1b7224 */ /* 0x000fc800078e0000 */
[----:B------:R-:W-:-:S04]  /*15e0*/  FFMA R19, R18, -1.5707962512969970703, R23 ;  /* 0xbfc90fda12137823 */ /* 0x000fc80000000017 */
[----:B------:R-:W-:-:S04]  /*15f0*/  FFMA R19, R18, -7.5497894158615963534e-08, R19 ;  /* 0xb3a2216812137823 */ /* 0x000fc80000000013 */
[----:B------:R-:W-:-:S04]  /*1600*/  FFMA R25, R18, -5.3903029534742383927e-15, R19 ;  /* 0xa7c234c512197823 */ /* 0x000fc80000000013 */
[----:B------:R-:W-:Y:S01]  /*1610*/  IMAD.MOV.U32 R15, RZ, RZ, R25 ;  /* 0x000000ffff0f7224 */ /* 0x000fe200078e0019 */
[----:B------:R-:W-:Y:S06]  /*1620*/  @!P0 BRA `(.L_x_13) ;  /* 0x0000000000dc8947 */ /* 0x000fec0003800000 */
[----:B------:R-:W-:-:S13]  /*1630*/  FSETP.NEU.AND P1, PT, |R23|, +INF , PT ;  /* 0x7f8000001700780b */ /* 0x000fda0003f2d200 */
[----:B------:R-:W-:Y:S01]  /*1640*/  @!P1 FMUL R15, RZ, R23 ;  /* 0x00000017ff0f9220 */ /* 0x000fe20000400000 */
[----:B------:R-:W-:Y:S01]  /*1650*/  @!P1 IMAD.MOV.U32 R0, RZ, RZ, RZ ;  /* 0x000000ffff009224 */ /* 0x000fe200078e00ff */
[----:B------:R-:W-:Y:S06]  /*1660*/  @!P1 BRA `(.L_x_13) ;  /* 0x0000000000cc9947 */ /* 0x000fec0003800000 */
[----:B------:R-:W-:Y:S01]  /*1670*/  IMAD.SHL.U32 R15, R23, 0x100, RZ ;  /* 0x00000100170f7824 */ /* 0x000fe200078e00ff */
[----:B------:R-:W1:Y:S01]  /*1680*/  LDCU.64 UR18, c[0x4][URZ] ;  /* 0x01000000ff1277ac */ /* 0x000e620008000a00 */
[----:B------:R-:W-:Y:S02]  /*1690*/  IMAD.MOV.U32 R20, RZ, RZ, RZ ;  /* 0x000000ffff147224 */ /* 0x000fe400078e00ff */
[----:B------:R-:W-:Y:S01]  /*16a0*/  IMAD.MOV.U32 R0, RZ, RZ, R1 ;  /* 0x000000ffff007224 */ /* 0x000fe200078e0001 */
[----:B------:R-:W-:Y:S01]  /*16b0*/  LOP3.LUT R21, R15, 0x80000000, RZ, 0xfc, !PT ;  /* 0x800000000f157812 */ /* 0x000fe200078efcff */
[----:B------:R-:W-:Y:S01]  /*16c0*/  UMOV UR5, URZ ;  /* 0x000000ff00057c82 */ /* 0x000fe20008000000 */
[----:B------:R-:W-:-:S05]  /*16d0*/  UMOV UR4, URZ ;  /* 0x000000ff00047c82 */ /* 0x000fca0008000000 */
.L_x_14:
[----:B-1----:R-:W-:Y:S01]  /*16e0*/  IMAD.U32 R28, RZ, RZ, UR18 ;  /* 0x00000012ff1c7e24 */ /* 0x002fe2000f8e00ff */
[----:B------:R-:W-:-:S05]  /*16f0*/  MOV R29, UR19 ;  /* 0x00000013001d7c02 */ /* 0x000fca0008000f00 */
[----:B------:R-:W2:Y:S01]  /*1700*/  LDG.E.CONSTANT R18, desc[UR10][R28.64] ;  /* 0x0000000a1c127981 */ /* 0x000ea2000c1e9900 */
[----:B------:R-:W-:Y:S02]  /*1710*/  UIADD3 UR18, UP0, UPT, UR18, 0x4, URZ ;  /* 0x0000000412127890 */ /* 0x000fe4000ff1e0ff */
[----:B------:R-:W-:Y:S02]  /*1720*/  UIADD3 UR4, UPT, UPT, UR4, 0x1, URZ ;  /* 0x0000000104047890 */ /* 0x000fe4000fffe0ff */
[----:B------:R-:W-:Y:S02]  /*1730*/  UIADD3.X UR19, UPT, UPT, URZ, UR19, URZ, UP0, !UPT ;  /* 0x00000013ff137290 */ /* 0x000fe400087fe4ff */
[----:B------:R-:W-:Y:S01]  /*1740*/  UISETP.NE.AND UP0, UPT, UR4, 0x6, UPT ;  /* 0x000000060400788c */ /* 0x000fe2000bf05270 */
[----:B--2---:R-:W-:-:S03]  /*1750*/  IMAD.WIDE.U32 R18, R18, R21, RZ ;  /* 0x0000001512127225 */ /* 0x004fc600078e00ff */
[----:B------:R-:W-:-:S04]  /*1760*/  IADD3 R15, P1, PT, R18, R20, RZ ;  /* 0x00000014120f7210 */ /* 0x000fc80007f3e0ff */
[----:B------:R-:W-:Y:S01]  /*1770*/  IADD3.X R20, PT, PT, R19, UR5, RZ, P1, !PT ;  /* 0x0000000513147c10 */ /* 0x000fe20008ffe4ff */
[----:B------:R1:W-:Y:S02]  /*1780*/  STL [R0], R15 ;  /* 0x0000000f00007387 */ /* 0x0003e40000100800 */
[----:B-1----:R-:W-:Y:S01]  /*1790*/  VIADD R0, R0, 0x4 ;  /* 0x0000000400007836 */ /* 0x002fe20000000000 */
[----:B------:R-:W-:Y:S06]  /*17a0*/  BRA.U UP0, `(.L_x_14) ;  /* 0xfffffffd00cc7547 */ /* 0x000fec000b83ffff */
[----:B------:R-:W-:Y:S01]  /*17b0*/  SHF.R.U32.HI R18, RZ, 0x17, R23 ;  /* 0x00000017ff127819 */ /* 0x000fe20000011617 */
[----:B------:R1:W-:Y:S03]  /*17c0*/  STL [R1+0x18], R20 ;  /* 0x0000181401007387 */ /* 0x0003e60000100800 */
[C---:B------:R-:W-:Y:S02]  /*17d0*/  LOP3.LUT R0, R18.reuse, 0xe0, RZ, 0xc0, !PT ;  /* 0x000000e012007812 */ /* 0x040fe400078ec0ff */
[----:B------:R-:W-:-:S03]  /*17e0*/  LOP3.LUT P1, RZ, R18, 0x1f, RZ, 0xc0, !PT ;  /* 0x0000001f12ff7812 */ /* 0x000fc6000782c0ff */
[----:B------:R-:W-:-:S05]  /*17f0*/  VIADD R0, R0, 0xffffff80 ;  /* 0xffffff8000007836 */ /* 0x000fca0000000000 */
[----:B------:R-:W-:-:S05]  /*1800*/  SHF.R.U32.HI R0, RZ, 0x5, R0 ;  /* 0x00000005ff007819 */ /* 0x000fca0000011600 */
[----:B------:R-:W-:-:S05]  /*1810*/  IMAD R21, R0, -0x4, R1 ;  /* 0xfffffffc00157824 */ /* 0x000fca00078e0201 */
[----:B------:R-:W2:Y:S04]  /*1820*/  LDL R0, [R21+0x18] ;  /* 0x0000180015007983 */ /* 0x000ea80000100800 */
[----:B------:R-:W2:Y:S04]  /*1830*/  LDL R15, [R21+0x14] ;  /* 0x00001400150f7983 */ /* 0x000ea80000100800 */
[----:B------:R-:W3:Y:S01]  /*1840*/  @P1 LDL R19, [R21+0x10] ;  /* 0x0000100015131983 */ /* 0x000ee20000100800 */
[----:B------:R-:W-:Y:S01]  /*1850*/  @P1 LOP3.LUT R18, R18, 0x1f, RZ, 0xc0, !PT ;  /* 0x0000001f12121812 */ /* 0x000fe200078ec0ff */
[----:B------:R-:W-:Y:S01]  /*1860*/  UMOV UR4, 0x54442d19 ;  /* 0x54442d1900047882 */ /* 0x000fe20000000000 */
[----:B------:R-:W-:-:S02]  /*1870*/  UMOV UR5, 0x3bf921fb ;  /* 0x3bf921fb00057882 */ /* 0x000fc40000000000 */
[-C--:B--2---:R-:W-:Y:S02]  /*1880*/  @P1 SHF.L.W.U32.HI R0, R15, R18.reuse, R0 ;  /* 0x000000120f001219 */ /* 0x084fe40000010e00 */
[----:B---3--:R-:W-:Y:S02]  /*1890*/  @P1 SHF.L.W.U32.HI R15, R19, R18, R15 ;  /* 0x00000012130f1219 */ /* 0x008fe40000010e0f */
[----:B------:R-:W-:Y:S02]  /*18a0*/  ISETP.GE.AND P1, PT, R23, RZ, PT ;  /* 0x000000ff1700720c */ /* 0x000fe40003f26270 */
[C---:B------:R-:W-:Y:S01]  /*18b0*/  SHF.L.W.U32.HI R18, R15.reuse, 0x2, R0 ;  /* 0x000000020f127819 */ /* 0x040fe20000010e00 */
[----:B------:R-:W-:-:S03]  /*18c0*/  IMAD.SHL.U32 R15, R15, 0x4, RZ ;  /* 0x000000040f0f7824 */ /* 0x000fc600078e00ff */
[----:B------:R-:W-:-:S04]  /*18d0*/  SHF.R.S32.HI R19, RZ, 0x1f, R18 ;  /* 0x0000001fff137819 */ /* 0x000fc80000011412 */
[C---:B------:R-:W-:Y:S02]  /*18e0*/  LOP3.LUT R28, R19.reuse, R15, RZ, 0x3c, !PT ;  /* 0x0000000f131c7212 */ /* 0x040fe400078e3cff */
[----:B------:R-:W-:Y:S02]  /*18f0*/  LOP3.LUT R29, R19, R18, RZ, 0x3c, !PT ;  /* 0x00000012131d7212 */ /* 0x000fe400078e3cff */
[----:B------:R-:W-:Y:S02]  /*1900*/  SHF.R.U32.HI R15, RZ, 0x1e, R0 ;  /* 0x0000001eff0f7819 */ /* 0x000fe40000011600 */
[C---:B------:R-:W-:Y:S02]  /*1910*/  LOP3.LUT R19, R18.reuse, R23, RZ, 0x3c, !PT ;  /* 0x0000001712137212 */ /* 0x040fe400078e3cff */
[----:B------:R-:W1:Y:S01]  /*1920*/  I2F.F64.S64 R28, R28 ;  /* 0x0000001c001c7312 */ /* 0x000e620000301c00 */
[----:B------:R-:W-:Y:S02]  /*1930*/  LEA.HI R0, R18, R15, RZ, 0x1 ;  /* 0x0000000f12007211 */ /* 0x000fe400078f08ff */
[----:B------:R-:W-:-:S03]  /*1940*/  ISETP.GE.AND P2, PT, R19, RZ, PT ;  /* 0x000000ff1300720c */ /* 0x000fc60003f46270 */
[----:B------:R-:W-:-:S04]  /*1950*/  IMAD.MOV R15, RZ, RZ, -R0 ;  /* 0x000000ffff0f7224 */ /* 0x000fc800078e0a00 */
[----:B------:R-:W-:Y:S01]  /*1960*/  @!P1 IMAD.MOV.U32 R0, RZ, RZ, R15 ;  /* 0x000000ffff009224 */ /* 0x000fe200078e000f */
[----:B-1----:R-:W-:-:S10]  /*1970*/  DMUL R20, R28, UR4 ;  /* 0x000000041c147c28 */ /* 0x002fd40008000000 */
[----:B------:R-:W1:Y:S02]  /*1980*/  F2F.F32.F64 R20, R20 ;  /* 0x0000001400147310 */ /* 0x000e640000301000 */
[----:B-1----:R-:W-:-:S07]  /*1990*/  FSEL R15, -R20, R20, !P2 ;  /* 0x00000014140f7208 */ /* 0x002fce0005000100 */
.L_x_13:
[----:B------:R-:W-:Y:S05]  /*19a0*/  BSYNC.RECONVERGENT B1 ;  /* 0x0000000000017941 */ /* 0x000fea0003800200 */
.L_x_12:
[C---:B------:R-:W-:Y:S01]  /*19b0*/  LOP3.LUT R18, R0.reuse, 0x1, RZ, 0xc0, !PT ;  /* 0x0000000100127812 */ /* 0x040fe200078ec0ff */
[----:B------:R-:W-:Y:S02]  /*19c0*/  IMAD.MOV.U32 R26, RZ, RZ, 0x37cbac00 ;  /* 0x37cbac00ff1a7424 */ /* 0x000fe400078e00ff */
[----:B------:R-:W-:Y:S01]  /*19d0*/  FMUL R21, R15, R15 ;  /* 0x0000000f0f157220 */ /* 0x000fe20000400000 */
[----:B------:R-:W-:Y:S01]  /*19e0*/  VIADD R0, R0, 0x1 ;  /* 0x0000000100007836 */ /* 0x000fe20000000000 */
[----:B------:R-:W-:Y:S01]  /*19f0*/  ISETP.NE.U32.AND P1, PT, R18, 0x1, PT ;  /* 0x000000011200780c */ /* 0x000fe20003f25070 */
[----:B------:R-:W-:Y:S02]  /*1a00*/  IMAD.MOV.U32 R18, RZ, RZ, 0x3c0885e4 ;  /* 0x3c0885e4ff127424 */ /* 0x000fe400078e00ff */
[----:B------:R-:W-:Y:S01]  /*1a10*/  FFMA R20, R21, R26, -0.0013887860113754868507 ;  /* 0xbab607ed15147423 */ /* 0x000fe2000000001a */
[----:B------:R-:W-:Y:S01]  /*1a20*/  IMAD.MOV.U32 R19, RZ, RZ, 0x3e2aaaa8 ;  /* 0x3e2aaaa8ff137424 */ /* 0x000fe200078e00ff */
[----:B------:R-:W-:Y:S01]  /*1a30*/  LOP3.LUT P2, RZ, R0, 0x2, RZ, 0xc0, !PT ;  /* 0x0000000200ff7812 */ /* 0x000fe2000784c0ff */
[----:B------:R-:W-:Y:S01]  /*1a40*/  BSSY.RECONVERGENT B1, `(.L_x_15) ;  /* 0x0000040000017945 */ /* 0x000fe20003800200 */
[----:B------:R-:W-:Y:S01]  /*1a50*/  FSEL R28, R18, 0.041666727513074874878, !P1 ;  /* 0x3d2aaabb121c7808 */ /* 0x000fe20004800000 */
[----:B------:R-:W-:Y:S01]  /*1a60*/  IMAD.MOV.U32 R30, RZ, RZ, R27 ;  /* 0x000000ffff1e7224 */ /* 0x000fe200078e001b */
[----:B------:R-:W-:-:S02]  /*1a70*/  FSEL R20, R20, -0.00019574658654164522886, P1 ;  /* 0xb94d415314147808 */ /* 0x000fc40000800000 */
[----:B------:R-:W-:Y:S02]  /*1a80*/  FSEL R0, R15, 1, !P1 ;  /* 0x3f8000000f007808 */ /* 0x000fe40004800000 */
[----:B------:R-:W-:Y:S01]  /*1a90*/  FSEL R15, -R19, -0.4999999701976776123, !P1 ;  /* 0xbeffffff130f7808 */ /* 0x000fe20004800100 */
[C---:B------:R-:W-:Y:S02]  /*1aa0*/  FFMA R20, R21.reuse, R20, R28 ;  /* 0x0000001415147223 */ /* 0x040fe4000000001c */
[C---:B------:R-:W-:Y:S02]  /*1ab0*/  FFMA R33, R21.reuse, R0, RZ ;  /* 0x0000000015217223 */ /* 0x040fe400000000ff */
[----:B------:R-:W-:-:S04]  /*1ac0*/  FFMA R15, R21, R20, R15 ;  /* 0x00000014150f7223 */ /* 0x000fc8000000000f */
[----:B------:R-:W-:Y:S01]  /*1ad0*/  FFMA R33, R33, R15, R0 ;  /* 0x0000000f21217223 */ /* 0x000fe20000000000 */
[----:B------:R-:W-:-:S03]  /*1ae0*/  IMAD.MOV.U32 R0, RZ, RZ, R25 ;  /* 0x000000ffff007224 */ /* 0x000fc600078e0019 */
[----:B------:R-:W-:Y:S01]  /*1af0*/  @P2 FADD R33, RZ, -R33 ;  /* 0x80000021ff212221 */ /* 0x000fe20000000000 */
[----:B------:R-:W-:Y:S06]  /*1b00*/  @!P0 BRA `(.L_x_16) ;  /* 0x0000000000cc8947 */ /* 0x000fec0003800000 */
[----:B------:R-:W-:-:S13]  /*1b10*/  FSETP.NEU.AND P1, PT, |R23|, +INF , PT ;  /* 0x7f8000001700780b */ /* 0x000fda0003f2d200 */
[----:B------:R-:W-:Y:S01]  /*1b20*/  @!P1 FMUL R0, RZ, R23 ;  /* 0x00000017ff009220 */ /* 0x000fe20000400000 */
[----:B------:R-:W-:Y:S01]  /*1b30*/  @!P1 IMAD.MOV.U32 R30, RZ, RZ, RZ ;  /* 0x000000ffff1e9224 */ /* 0x000fe200078e00ff */
[----:B------:R-:W-:Y:S06]  /*1b40*/  @!P1 BRA `(.L_x_16) ;  /* 0x0000000000bc9947 */ /* 0x000fec0003800000 */
[----:B------:R-:W-:Y:S01]  /*1b50*/  IMAD.SHL.U32 R15, R23, 0x100, RZ ;  /* 0x00000100170f7824 */ /* 0x000fe200078e00ff */
[----:B------:R-:W-:Y:S01]  /*1b60*/  UMOV UR4, URZ ;  /* 0x000000ff00047c82 */ /* 0x000fe20008000000 */
[----:B------:R-:W-:Y:S02]  /*1b70*/  IMAD.MOV.U32 R31, RZ, RZ, RZ ;  /* 0x000000ffff1f7224 */ /* 0x000fe400078e00ff */
[----:B------:R-:W-:Y:S01]  /*1b80*/  IMAD.MOV.U32 R0, RZ, RZ, RZ ;  /* 0x000000ffff007224 */ /* 0x000fe200078e00ff */
[----:B------:R-:W-:-:S07]  /*1b90*/  LOP3.LUT R35, R15, 0x80000000, RZ, 0xfc, !PT ;  /* 0x800000000f237812 */ /* 0x000fce00078efcff */
.L_x_17:
[----:B-1----:R-:W1:Y:S02]  /*1ba0*/  LDC.64 R20, c[0x4][RZ] ;  /* 0x01000000ff147b82 */ /* 0x002e640000000a00 */
[----:B-1----:R-:W-:-:S06]  /*1bb0*/  IMAD.WIDE.U32 R20, R0, 0x4, R20 ;  /* 0x0000000400147825 */ /* 0x002fcc00078e0014 */
[----:B------:R-:W2:Y:S01]  /*1bc0*/  LDG.E.CONSTANT R20, desc[UR10][R20.64] ;  /* 0x0000000a14147981 */ /* 0x000ea2000c1e9900 */
[C---:B------:R-:W-:Y:S01]  /*1bd0*/  IMAD R15, R0.reuse, 0x4, R1 ;  /* 0x00000004000f7824 */ /* 0x040fe200078e0201 */
[----:B------:R-:W-:-:S04]  /*1be0*/  IADD3 R0, PT, PT, R0, 0x1, RZ ;  /* 0x0000000100007810 */ /* 0x000fc80007ffe0ff */
[----:B------:R-:W-:Y:S01]  /*1bf0*/  ISETP.NE.AND P1, PT, R0, 0x6, PT ;  /* 0x000000060000780c */ /* 0x000fe20003f25270 */
[----:B--2---:R-:W-:-:S03]  /*1c00*/  IMAD.WIDE.U32 R28, R20, R35, RZ ;  /* 0x00000023141c7225 */ /* 0x004fc600078e00ff */
[----:B------:R-:W-:-:S04]  /*1c10*/  IADD3 R28, P2, PT, R28, R31, RZ ;  /* 0x0000001f1c1c7210 */ /* 0x000fc80007f5e0ff */
[----:B------:R-:W-:Y:S01]  /*1c20*/  IADD3.X R31, PT, PT, R29, UR4, RZ, P2, !PT ;  /* 0x000000041d1f7c10 */ /* 0x000fe200097fe4ff */
[----:B------:R1:W-:Y:S04]  /*1c30*/  STL [R15], R28 ;  /* 0x0000001c0f007387 */ /* 0x0003e80000100800 */
[----:B------:R-:W-:Y:S05]  /*1c40*/  @P1 BRA `(.L_x_17) ;  /* 0xfffffffc00d41947 */ /* 0x000fea000383ffff */
[----:B------:R-:W-:Y:S01]  /*1c50*/  SHF.R.U32.HI R21, RZ, 0x17, R23 ;  /* 0x00000017ff157819 */ /* 0x000fe20000011617 */
[----:B------:R2:W-:Y:S03]  /*1c60*/  STL [R1+0x18], R31 ;  /* 0x0000181f01007387 */ /* 0x0005e60000100800 */
[C---:B------:R-:W-:Y:S02]  /*1c70*/  LOP3.LUT R0, R21.reuse, 0xe0, RZ, 0xc0, !PT ;  /* 0x000000e015007812 */ /* 0x040fe400078ec0ff */
[----:B------:R-:W-:-:S03]  /*1c80*/  LOP3.LUT P1, RZ, R21, 0x1f, RZ, 0xc0, !PT ;  /* 0x0000001f15ff7812 */ /* 0x000fc6000782c0ff */
[----:B------:R-:W-:-:S05]  /*1c90*/  VIADD R0, R0, 0xffffff80 ;  /* 0xffffff8000007836 */ /* 0x000fca0000000000 */
[----:B------:R-:W-:-:S05]  /*1ca0*/  SHF.R.U32.HI R0, RZ, 0x5, R0 ;  /* 0x00000005ff007819 */ /* 0x000fca0000011600 */
[----:B-1----:R-:W-:-:S05]  /*1cb0*/  IMAD R28, R0, -0x4, R1 ;  /* 0xfffffffc001c7824 */ /* 0x002fca00078e0201 */
[----:B------:R-:W3:Y:S04]  /*1cc0*/  LDL R0, [R28+0x18] ;  /* 0x000018001c007983 */ /* 0x000ee80000100800 */
[----:B------:R-:W3:Y:S04]  /*1cd0*/  LDL R15, [R28+0x14] ;  /* 0x000014001c0f7983 */ /* 0x000ee80000100800 */
[----:B------:R-:W4:Y:S01]  /*1ce0*/  @P1 LDL R20, [R28+0x10] ;  /* 0x000010001c141983 */ /* 0x000f220000100800 */
[----:B------:R-:W-:Y:S01]  /*1cf0*/  @P1 LOP3.LUT R21, R21, 0x1f, RZ, 0xc0, !PT ;  /* 0x0000001f15151812 */ /* 0x000fe200078ec0ff */
[----:B------:R-:W-:Y:S01]  /*1d00*/  UMOV UR4, 0x54442d19 ;  /* 0x54442d1900047882 */ /* 0x000fe20000000000 */
[----:B------:R-:W-:Y:S01]  /*1d10*/  UMOV UR5, 0x3bf921fb ;  /* 0x3bf921fb00057882 */ /* 0x000fe20000000000 */
[----:B------:R-:W-:-:S02]  /*1d20*/  ISETP.GE.AND P2, PT, R23, RZ, PT ;  /* 0x000000ff1700720c */ /* 0x000fc40003f46270 */
[-C--:B---3--:R-:W-:Y:S02]  /*1d30*/  @P1 SHF.L.W.U32.HI R0, R15, R21.reuse, R0 ;  /* 0x000000150f001219 */ /* 0x088fe40000010e00 */
[----:B----4-:R-:W-:-:S04]  /*1d40*/  @P1 SHF.L.W.U32.HI R15, R20, R21, R15 ;  /* 0x00000015140f1219 */ /* 0x010fc80000010e0f */
        /* <DEDUP_REMOVED lines=14> */
[----:B-12---:R-:W-:-:S07]  /*1e30*/  FSEL R0, -R28, R28, !P1 ;  /* 0x0000001c1c007208 */ /* 0x006fce0004800100 */
.L_x_16:
[----:B------:R-:W-:Y:S05]  /*1e40*/  BSYNC.RECONVERGENT B1 ;  /* 0x0000000000017941 */ /* 0x000fea0003800200 */
.L_x_15:
[----:B------:R-:W-:Y:S01]  /*1e50*/  FMUL R15, R0, R0 ;  /* 0x00000000000f7220 */ /* 0x000fe20000400000 */
[C---:B------:R-:W-:Y:S01]  /*1e60*/  LOP3.LUT R21, R30.reuse, 0x1, RZ, 0xc0, !PT ;  /* 0x000000011e157812 */ /* 0x040fe200078ec0ff */
[----:B------:R-:W-:Y:S01]  /*1e70*/  BSSY.RECONVERGENT B1, `(.L_x_18) ;  /* 0x0000045000017945 */ /* 0x000fe20003800200 */
[----:B------:R-:W-:Y:S01]  /*1e80*/  LOP3.LUT P2, RZ, R30, 0x2, RZ, 0xc0, !PT ;  /* 0x000000021eff7812 */ /* 0x000fe2000784c0ff */
[----:B------:R-:W-:Y:S01]  /*1e90*/  FFMA R20, R15, R26, -0.0013887860113754868507 ;  /* 0xbab607ed0f147423 */ /* 0x000fe2000000001a */
[----:B------:R-:W-:Y:S01]  /*1ea0*/  ISETP.NE.U32.AND P1, PT, R21, 0x1, PT ;  /* 0x000000011500780c */ /* 0x000fe20003f25070 */
[----:B------:R-:W-:-:S03]  /*1eb0*/  IMAD.MOV.U32 R30, RZ, RZ, R27 ;  /* 0x000000ffff1e7224 */ /* 0x000fc600078e001b */
[----:B------:R-:W-:Y:S02]  /*1ec0*/  FSEL R20, R20, -0.00019574658654164522886, !P1 ;  /* 0xb94d415314147808 */ /* 0x000fe40004800000 */
[----:B------:R-:W-:Y:S02]  /*1ed0*/  FSEL R28, R18, 0.041666727513074874878, P1 ;  /* 0x3d2aaabb121c7808 */ /* 0x000fe40000800000 */
[----:B------:R-:W-:Y:S02]  /*1ee0*/  FSEL R0, R0, 1, P1 ;  /* 0x3f80000000007808 */ /* 0x000fe40000800000 */
[----:B------:R-:W-:Y:S01]  /*1ef0*/  FSEL R29, -R19, -0.4999999701976776123, P1 ;  /* 0xbeffffff131d7808 */ /* 0x000fe20000800100 */
[C---:B------:R-:W-:Y:S02]  /*1f00*/  FFMA R20, R15.reuse, R20, R28 ;  /* 0x000000140f147223 */ /* 0x040fe4000000001c */
[C---:B------:R-:W-:Y:S02]  /*1f10*/  FFMA R21, R15.reuse, R0, RZ ;  /* 0x000000000f157223 */ /* 0x040fe400000000ff */
[----:B------:R-:W-:-:S04]  /*1f20*/  FFMA R20, R15, R20, R29 ;  /* 0x000000140f147223 */ /* 0x000fc8000000001d */
[----:B------:R-:W-:-:S04]  /*1f30*/  FFMA R0, R21, R20, R0 ;  /* 0x0000001415007223 */ /* 0x000fc80000000000 */
[----:B------:R-:W-:-:S04]  /*1f40*/  @P2 FADD R0, RZ, -R0 ;  /* 0x80000000ff002221 */ /* 0x000fc80000000000 */
[----:B------:R-:W-:Y:S01]  /*1f50*/  FMUL R15, RZ, R0 ;  /* 0x00000000ff0f7220 */ /* 0x000fe20000400000 */
[----:B------:R-:W-:-:S03]  /*1f60*/  IMAD.MOV.U32 R0, RZ, RZ, R25 ;  /* 0x000000ffff007224 */ /* 0x000fc600078e0019 */
[----:B------:R-:W-:Y:S01]  /*1f70*/  FFMA R33, R22, R33, R15 ;  /* 0x0000002116217223 */ /* 0x000fe2000000000f */
        /* <DEDUP_REMOVED lines=10> */
.L_x_20:
[----:B-1----:R-:W1:Y:S02]  /*2020*/  LDC.64 R20, c[0x4][RZ] ;  /* 0x01000000ff147b82 */ /* 0x002e640000000a00 */
[----:B-1----:R-:W-:-:S06]  /*2030*/  IMAD.WIDE.U32 R20, R0, 0x4, R20 ;  /* 0x0000000400147825 */ /* 0x002fcc00078e0014 */
[----:B------:R-:W2:Y:S01]  /*2040*/  LDG.E.CONSTANT R20, desc[UR10][R20.64] ;  /* 0x0000000a14147981 */ /* 0x000ea2000c1e9900 */
[C---:B------:R-:W-:Y:S02]  /*2050*/  IMAD R15, R0.reuse, 0x4, R1 ;  /* 0x00000004000f7824 */ /* 0x040fe400078e0201 */
[----:B------:R-:W-:-:S05]  /*2060*/  VIADD R0, R0, 0x1 ;  /* 0x0000000100007836 */ /* 0x000fca0000000000 */
        /* <DEDUP_REMOVED lines=37> */
.L_x_19:
[----:B------:R-:W-:Y:S05]  /*22c0*/  BSYNC.RECONVERGENT B1 ;  /* 0x0000000000017941 */ /* 0x000fea0003800200 */
.L_x_18:
[----:B------:R-:W-:Y:S01]  /*22d0*/  FMUL R15, R0, R0 ;  /* 0x00000000000f7220 */ /* 0x000fe20000400000 */
[C---:B------:R-:W-:Y:S01]  /*22e0*/  LOP3.LUT R21, R30.reuse, 0x1, RZ, 0xc0, !PT ;  /* 0x000000011e157812 */ /* 0x040fe200078ec0ff */
[----:B------:R-:W-:Y:S01]  /*22f0*/  BSSY.RECONVERGENT B1, `(.L_x_21) ;  /* 0x0000041000017945 */ /* 0x000fe20003800200 */
[----:B------:R-:W-:Y:S01]  /*2300*/  LOP3.LUT P2, RZ, R30, 0x2, RZ, 0xc0, !PT ;  /* 0x000000021eff7812 */ /* 0x000fe2000784c0ff */
[----:B------:R-:W-:Y:S01]  /*2310*/  FFMA R20, R15, R26, -0.0013887860113754868507 ;  /* 0xbab607ed0f147423 */ /* 0x000fe2000000001a */
[----:B------:R-:W-:-:S04]  /*2320*/  ISETP.NE.U32.AND P1, PT, R21, 0x1, PT ;  /* 0x000000011500780c */ /* 0x000fc80003f25070 */
        /* <DEDUP_REMOVED lines=8> */
[----:B------:R-:W-:Y:S01]  /*23b0*/  @P2 FADD R31, RZ, -R31 ;  /* 0x8000001fff1f2221 */ /* 0x000fe20000000000 */
[----:B------:R-:W-:Y:S06]  /*23c0*/  @!P0 BRA `(.L_x_22) ;  /* 0x0000000000cc8947 */ /* 0x000fec0003800000 */
[----:B------:R-:W-:-:S13]  /*23d0*/  FSETP.NEU.AND P0, PT, |R23|, +INF , PT ;  /* 0x7f8000001700780b */ /* 0x000fda0003f0d200 */
[----:B------:R-:W-:Y:S01]  /*23e0*/  @!P0 FMUL R25, RZ, R23 ;  /* 0x00000017ff198220 */ /* 0x000fe20000400000 */
[----:B------:R-:W-:Y:S01]  /*23f0*/  @!P0 MOV R27, RZ ;  /* 0x000000ff001b8202 */ /* 0x000fe20000000f00 */
[----:B------:R-:W-:Y:S06]  /*2400*/  @!P0 BRA `(.L_x_22) ;  /* 0x0000000000bc8947 */ /* 0x000fec0003800000 */
[----:B------:R-:W-:Y:S01]  /*2410*/  IMAD.SHL.U32 R15, R23, 0x100, RZ ;  /* 0x00000100170f7824 */ /* 0x000fe200078e00ff */
[----:B------:R-:W-:Y:S01]  /*2420*/  UMOV UR4, URZ ;  /* 0x000000ff00047c82 */ /* 0x000fe20008000000 */
[----:B------:R-:W-:Y:S02]  /*2430*/  IMAD.MOV.U32 R25, RZ, RZ, RZ ;  /* 0x000000ffff197224 */ /* 0x000fe400078e00ff */
[----:B------:R-:W-:Y:S01]  /*2440*/  IMAD.MOV.U32 R0, RZ, RZ, RZ ;  /* 0x000000ffff007224 */ /* 0x000fe200078e00ff */
[----:B------:R-:W-:-:S07]  /*2450*/  LOP3.LUT R27, R15, 0x80000000, RZ, 0xfc, !PT ;  /* 0x800000000f1b7812 */ /* 0x000fce00078efcff */
.L_x_23:
        /* <DEDUP_REMOVED lines=17> */
[----:B------:R-:W-:-:S05]  /*2570*/  IMAD R27, R0, -0x4, R1 ;  /* 0xfffffffc001b7824 */ /* 0x000fca00078e0201 */
[----:B------:R-:W3:Y:S04]  /*2580*/  LDL R0, [R27+0x18] ;  /* 0x000018001b007983 */ /* 0x000ee80000100800 */
[----:B-1----:R-:W3:Y:S04]  /*2590*/  LDL R15, [R27+0x14] ;  /* 0x000014001b0f7983 */ /* 0x002ee80000100800 */
[----:B------:R-:W4:Y:S01]  /*25a0*/  @P0 LDL R20, [R27+0x10] ;  /* 0x000010001b140983 */ /* 0x000f220000100800 */
[----:B------:R-:W-:Y:S01]  /*25b0*/  @P0 LOP3.LUT R21, R21, 0x1f, RZ, 0xc0, !PT ;  /* 0x0000001f15150812 */ /* 0x000fe200078ec0ff */
[----:B------:R-:W-:Y:S01]  /*25c0*/  UMOV UR4, 0x54442d19 ;  /* 0x54442d1900047882 */ /* 0x000fe20000000000 */
[----:B------:R-:W-:Y:S01]  /*25d0*/  UMOV UR5, 0x3bf921fb ;  /* 0x3bf921fb00057882 */ /* 0x000fe20000000000 */
[----:B------:R-:W-:-:S02]  /*25e0*/  ISETP.GE.AND P1, PT, R23, RZ, PT ;  /* 0x000000ff1700720c */ /* 0x000fc40003f26270 */
[-C--:B---3--:R-:W-:Y:S02]  /*25f0*/  @P0 SHF.L.W.U32.HI R0, R15, R21.reuse, R0 ;  /* 0x000000150f000219 */ /* 0x088fe40000010e00 */
[----:B----4-:R-:W-:Y:S02]  /*2600*/  @P0 SHF.L.W.U32.HI R15, R20, R21, R15 ;  /* 0x00000015140f0219 */ /* 0x010fe40000010e0f */
[--C-:B------:R-:W-:Y:S02]  /*2610*/  SHF.R.U32.HI R27, RZ, 0x1e, R0.reuse ;  /* 0x0000001eff1b7819 */ /* 0x100fe40000011600 */
[C---:B------:R-:W-:Y:S01]  /*2620*/  SHF.L.W.U32.HI R30, R15.reuse, 0x2, R0 ;  /* 0x000000020f1e7819 */ /* 0x040fe20000010e00 */
[----:B------:R-:W-:-:S03]  /*2630*/  IMAD.SHL.U32 R15, R15, 0x4, RZ ;  /* 0x000000040f0f7824 */ /* 0x000fc600078e00ff */
[----:B------:R-:W-:Y:S02]  /*2640*/  SHF.R.S32.HI R21, RZ, 0x1f, R30 ;  /* 0x0000001fff157819 */ /* 0x000fe4000001141e */
[C---:B------:R-:W-:Y:S02]  /*2650*/  LEA.HI R27, R30.reuse, R27, RZ, 0x1 ;  /* 0x0000001b1e1b7211 */ /* 0x040fe400078f08ff */
[C---:B------:R-:W-:Y:S02]  /*2660*/  LOP3.LUT R20, R21.reuse, R15, RZ, 0x3c, !PT ;  /* 0x0000000f15147212 */ /* 0x040fe400078e3cff */
[----:B------:R-:W-:Y:S01]  /*2670*/  LOP3.LUT R21, R21, R30, RZ, 0x3c, !PT ;  /* 0x0000001e15157212 */ /* 0x000fe200078e3cff */
[----:B------:R-:W-:Y:S01]  /*2680*/  IMAD.MOV R0, RZ, RZ, -R27 ;  /* 0x000000ffff007224 */ /* 0x000fe200078e0a1b */
[----:B------:R-:W-:-:S03]  /*2690*/  LOP3.LUT R23, R30, R23, RZ, 0x3c, !PT ;  /* 0x000000171e177212 */ /* 0x000fc600078e3cff */
[----:B------:R-:W-:Y:S01]  /*26a0*/  @!P1 IMAD.MOV.U32 R27, RZ, RZ, R0 ;  /* 0x000000ffff1b9224 */ /* 0x000fe200078e0000 */
[----:B------:R-:W1:Y:S01]  /*26b0*/  I2F.F64.S64 R20, R20 ;  /* 0x0000001400147312 */ /* 0x000e620000301c00 */
[----:B------:R-:W-:Y:S01]  /*26c0*/  ISETP.GE.AND P0, PT, R23, RZ, PT ;  /* 0x000000ff1700720c */ /* 0x000fe20003f06270 */
[----:B-1----:R-:W-:-:S10]  /*26d0*/  DMUL R28, R20, UR4 ;  /* 0x00000004141c7c28 */ /* 0x002fd40008000000 */
[----:B------:R-:W2:Y:S02]  /*26e0*/  F2F.F32.F64 R28, R28 ;  /* 0x0000001c001c7310 */ /* 0x000ea40000301000 */
[----:B--2---:R-:W-:-:S07]  /*26f0*/  FSEL R25, -R28, R28, !P0 ;  /* 0x0000001c1c197208 */ /* 0x004fce0004000100 */
.L_x_22:
[----:B------:R-:W-:Y:S05]  /*2700*/  BSYNC.RECONVERGENT B1 ;  /* 0x0000000000017941 */ /* 0x000fea0003800200 */
.L_x_21:
[----:B------:R-:W1:Y:S01]  /*2710*/  F2F.F32.F64 R15, R2 ;  /* 0x00000002000f7310 */ /* 0x000e620000301000 */
[----:B------:R-:W-:Y:S01]  /*2720*/  FMUL R0, R25, R25 ;  /* 0x0000001919007220 */ /* 0x000fe20000400000 */
[----:B------:R-:W-:Y:S03]  /*2730*/  BSSY.RECONVERGENT B1, `(.L_x_24) ;  /* 0x000004f000017945 */ /* 0x000fe60003800200 */
[----:B------:R-:W-:Y:S01]  /*2740*/  FFMA R20, R0, R26, -0.0013887860113754868507 ;  /* 0xbab607ed00147423 */ /* 0x000fe2000000001a */
[----:B-1----:R-:W-:Y:S01]  /*2750*/  FMUL R24, R15, R24 ;  /* 0x000000180f187220 */ /* 0x002fe20000400000 */
[C---:B------:R-:W-:Y:S01]  /*2760*/  LOP3.LUT R15, R27.reuse, 0x1, RZ, 0xc0, !PT ;  /* 0x000000011b0f7812 */ /* 0x040fe200078ec0ff */
[----:B------:R-:W-:Y:S02]  /*2770*/  VIADD R27, R27, 0x1 ;  /* 0x000000011b1b7836 */ /* 0x000fe40000000000 */
[----:B------:R-:W-:Y:S01]  /*2780*/  FMUL R29, R24, 0.63661974668502807617 ;  /* 0x3f22f983181d7820 */ /* 0x000fe20000400000 */
[----:B------:R-:W-:-:S02]  /*2790*/  ISETP.NE.U32.AND P0, PT, R15, 0x1, PT ;  /* 0x000000010f00780c */ /* 0x000fc40003f05070 */
[----:B------:R-:W-:Y:S02]  /*27a0*/  LOP3.LUT P1, RZ, R27, 0x2, RZ, 0xc0, !PT ;  /* 0x000000021bff7812 */ /* 0x000fe4000782c0ff */
[----:B------:R-:W-:Y:S01]  /*27b0*/  FSEL R15, R20, -0.00019574658654164522886, P0 ;  /* 0xb94d4153140f7808 */ /* 0x000fe20000000000 */
[----:B------:R-:W1:Y:S01]  /*27c0*/  F2I.NTZ R29, R29 ;  /* 0x0000001d001d7305 */ /* 0x000e620000203100 */
[----:B------:R-:W-:Y:S02]  /*27d0*/  FSEL R21, R18, 0.041666727513074874878, !P0 ;  /* 0x3d2aaabb12157808 */ /* 0x000fe40004000000 */
[----:B------:R-:W-:-:S03]  /*27e0*/  FSEL R25, R25, 1, !P0 ;  /* 0x3f80000019197808 */ /* 0x000fc60004000000 */
[----:B------:R-:W-:Y:S01]  /*27f0*/  FFMA R15, R0, R15, R21 ;  /* 0x0000000f000f7223 */ /* 0x000fe20000000015 */
[----:B------:R-:W-:Y:S02]  /*2800*/  FSEL R21, -R19, -0.4999999701976776123, !P0 ;  /* 0xbeffffff13157808 */ /* 0x000fe40004000100 */
[----:B------:R-:W-:-:S03]  /*2810*/  FSETP.GE.AND P0, PT, |R24|, 105615, PT ;  /* 0x47ce47801800780b */ /* 0x000fc60003f06200 */
[C---:B------:R-:W-:Y:S01]  /*2820*/  FFMA R15, R0.reuse, R15, R21 ;  /* 0x0000000f000f7223 */ /* 0x040fe20000000015 */
[----:B------:R-:W-:Y:S01]  /*2830*/  FFMA R0, R0, R25, RZ ;  /* 0x0000001900007223 */ /* 0x000fe200000000ff */
[----:B-1----:R-:W-:-:S03]  /*2840*/  I2FP.F32.S32 R23, R29 ;  /* 0x0000001d00177245 */ /* 0x002fc60000201400 */
[----:B------:R-:W-:Y:S01]  /*2850*/  FFMA R0, R0, R15, R25 ;  /* 0x0000000f00007223 */ /* 0x000fe20000000019 */
[----:B------:R-:W-:Y:S01]  /*2860*/  FMUL R15, R22, R31 ;  /* 0x0000001f160f7220 */ /* 0x000fe20000400000 */
[C---:B------:R-:W-:Y:S02]  /*2870*/  FFMA R20, R23.reuse, -1.5707962512969970703, R24 ;  /* 0xbfc90fda17147823 */ /* 0x040fe40000000018 */
[----:B------:R-:W-:Y:S02]  /*2880*/  @P1 FADD R0, RZ, -R0 ;  /* 0x80000000ff001221 */ /* 0x000fe40000000000 */
[C---:B------:R-:W-:Y:S02]  /*2890*/  FFMA R20, R23.reuse, -7.5497894158615963534e-08, R20 ;  /* 0xb3a2216817147823 */ /* 0x040fe40000000014 */
[----:B------:R-:W-:Y:S01]  /*28a0*/  FFMA R15, RZ, R0, -R15 ;  /* 0x00000000ff0f7223 */ /* 0x000fe2000000080f */
[----:B------:R-:W-:Y:S02]  /*28b0*/  IMAD.MOV.U32 R0, RZ, RZ, R29 ;  /* 0x000000ffff007224 */ /* 0x000fe400078e001d */
        /* <DEDUP_REMOVED lines=12> */
.L_x_26:
[----:B-1----:R-:W1:Y:S02]  /*2980*/  LDC.64 R20, c[0x4][RZ] ;  /* 0x01000000ff147b82 */ /* 0x002e640000000a00 */
[----:B-1----:R-:W-:-:S06]  /*2990*/  IMAD.WIDE.U32 R20, R25, 0x4, R20 ;  /* 0x0000000419147825 */ /* 0x002fcc00078e0014 */
[----:B------:R-:W2:Y:S01]  /*29a0*/  LDG.E.CONSTANT R20, desc[UR10][R20.64] ;  /* 0x0000000a14147981 */ /* 0x000ea2000c1e9900 */
[C---:B------:R-:W-:Y:S01]  /*29b0*/  LEA R27, R25.reuse, R1, 0x2 ;  /* 0x00000001191b7211 */ /* 0x040fe200078e10ff */
        /* <DEDUP_REMOVED lines=15> */
[----:B------:R-:W3:Y:S04]  /*2ab0*/  LDL R20, [R23+0x14] ;  /* 0x0000140017147983 */ /* 0x000ee80000100800 */
[----:B-1----:R-:W4:Y:S01]  /*2ac0*/  @P1 LDL R22, [R23+0x10] ;  /* 0x0000100017161983 */ /* 0x002f220000100800 */
[----:B------:R-:W-:Y:S01]  /*2ad0*/  @P1 LOP3.LUT R21, R21, 0x1f, RZ, 0xc0, !PT ;  /* 0x0000001f15151812 */ /* 0x000fe200078ec0ff */
[----:B------:R-:W-:Y:S01]  /*2ae0*/  UMOV UR4, 0x54442d19 ;  /* 0x54442d1900047882 */ /* 0x000fe20000000000 */
[----:B------:R-:W-:-:S02]  /*2af0*/  UMOV UR5, 0x3bf921fb ;  /* 0x3bf921fb00057882 */ /* 0x000fc40000000000 */
[-C--:B---3--:R-:W-:Y:S02]  /*2b00*/  @P1 SHF.L.W.U32.HI R25, R20, R21.reuse, R25 ;  /* 0x0000001514191219 */ /* 0x088fe40000010e19 */
[----:B----4-:R-:W-:Y:S02]  /*2b10*/  @P1 SHF.L.W.U32.HI R20, R22, R21, R20 ;  /* 0x0000001516141219 */ /* 0x010fe40000010e14 */
[----:B------:R-:W-:Y:S02]  /*2b20*/  ISETP.GE.AND P1, PT, R24, RZ, PT ;  /* 0x000000ff1800720c */ /* 0x000fe40003f26270 */
[C-C-:B------:R-:W-:Y:S01]  /*2b30*/  SHF.L.W.U32.HI R27, R20.reuse, 0x2, R25.reuse ;  /* 0x00000002141b7819 */ /* 0x140fe20000010e19 */
[----:B------:R-:W-:Y:S01]  /*2b40*/  IMAD.SHL.U32 R20, R20, 0x4, RZ ;  /* 0x0000000414147824 */ /* 0x000fe200078e00ff */
[----:B------:R-:W-:Y:S02]  /*2b50*/  SHF.R.U32.HI R30, RZ, 0x1e, R25 ;  /* 0x0000001eff1e7819 */ /* 0x000fe40000011619 */
[----:B------:R-:W-:-:S02]  /*2b60*/  SHF.R.S32.HI R21, RZ, 0x1f, R27 ;  /* 0x0000001fff157819 */ /* 0x000fc4000001141b */
[----:B------:R-:W-:Y:S02]  /*2b70*/  LOP3.LUT R25, R27, R24, RZ, 0x3c, !PT ;  /* 0x000000181b197212 */ /* 0x000fe400078e3cff */
[C---:B------:R-:W-:Y:S02]  /*2b80*/  LOP3.LUT R20, R21.reuse, R20, RZ, 0x3c, !PT ;  /* 0x0000001415147212 */ /* 0x040fe400078e3cff */
[----:B------:R-:W-:Y:S02]  /*2b90*/  LOP3.LUT R21, R21, R27, RZ, 0x3c, !PT ;  /* 0x0000001b15157212 */ /* 0x000fe400078e3cff */
[----:B--2---:R-:W-:Y:S02]  /*2ba0*/  LEA.HI R29, R27, R30, RZ, 0x1 ;  /* 0x0000001e1b1d7211 */ /* 0x004fe400078f08ff */
[----:B------:R-:W-:Y:S02]  /*2bb0*/  ISETP.GE.AND P2, PT, R25, RZ, PT ;  /* 0x000000ff1900720c */ /* 0x000fe40003f46270 */
[----:B------:R-:W1:Y:S01]  /*2bc0*/  I2F.F64.S64 R20, R20 ;  /* 0x0000001400147312 */ /* 0x000e620000301c00 */
[----:B------:R-:W-:-:S04]  /*2bd0*/  IMAD.MOV R25, RZ, RZ, -R29 ;  /* 0x000000ffff197224 */ /* 0x000fc800078e0a1d */
[----:B------:R-:W-:Y:S01]  /*2be0*/  @!P1 IMAD.MOV.U32 R29, RZ, RZ, R25 ;  /* 0x000000ffff1d9224 */ /* 0x000fe200078e0019 */
[----:B-1----:R-:W-:-:S10]  /*2bf0*/  DMUL R22, R20, UR4 ;  /* 0x0000000414167c28 */ /* 0x002fd40008000000 */
[----:B------:R-:W1:Y:S02]  /*2c00*/  F2F.F32.F64 R22, R22 ;  /* 0x0000001600167310 */ /* 0x000e640000301000 */
[----:B-1----:R-:W-:-:S07]  /*2c10*/  FSEL R20, -R22, R22, !P2 ;  /* 0x0000001616147208 */ /* 0x002fce0005000100 */
.L_x_25:
[----:B------:R-:W-:Y:S05]  /*2c20*/  BSYNC.RECONVERGENT B1 ;  /* 0x0000000000017941 */ /* 0x000fea0003800200 */
.L_x_24:
[----:B------:R-:W-:Y:S01]  /*2c30*/  FMUL R21, R20, R20 ;  /* 0x0000001414157220 */ /* 0x000fe20000400000 */
[----:B------:R-:W-:Y:S01]  /*2c40*/  LOP3.LUT R23, R29, 0x1, RZ, 0xc0, !PT ;  /* 0x000000011d177812 */ /* 0x000fe200078ec0ff */
[----:B------:R-:W-:Y:S01]  /*2c50*/  BSSY.RECONVERGENT B1, `(.L_x_27) ;  /* 0x0000044000017945 */ /* 0x000fe20003800200 */
[----:B------:R-:W-:Y:S02]  /*2c60*/  IMAD.MOV.U32 R27, RZ, RZ, R0 ;  /* 0x000000ffff1b7224 */ /* 0x000fe400078e0000 */
[----:B------:R-:W-:Y:S01]  /*2c70*/  FFMA R22, R21, R26, -0.0013887860113754868507 ;  /* 0xbab607ed15167423 */ /* 0x000fe2000000001a */
[----:B------:R-:W-:Y:S01]  /*2c80*/  ISETP.NE.U32.AND P1, PT, R23, 0x1, PT ;  /* 0x000000011700780c */ /* 0x000fe20003f25070 */
[----:B------:R-:W-:-:S03]  /*2c90*/  VIADD R23, R29, 0x1 ;  /* 0x000000011d177836 */ /* 0x000fc60000000000 */
[----:B------:R-:W-:Y:S02]  /*2ca0*/  FSEL R22, R22, -0.00019574658654164522886, P1 ;  /* 0xb94d415316167808 */ /* 0x000fe40000800000 */
[----:B------:R-:W-:Y:S02]  /*2cb0*/  FSEL R30, R18, 0.041666727513074874878, !P1 ;  /* 0x3d2aaabb121e7808 */ /* 0x000fe40004800000 */
[----:B------:R-:W-:Y:S02]  /*2cc0*/  LOP3.LUT P2, RZ, R23, 0x2, RZ, 0xc0, !PT ;  /* 0x0000000217ff7812 */ /* 0x000fe4000784c0ff */
[----:B------:R-:W-:Y:S01]  /*2cd0*/  FSEL R20, R20, 1, !P1 ;  /* 0x3f80000014147808 */ /* 0x000fe20004800000 */
[----:B------:R-:W-:Y:S01]  /*2ce0*/  FFMA R22, R21, R22, R30 ;  /* 0x0000001615167223 */ /* 0x000fe2000000001e */
[----:B------:R-:W-:-:S03]  /*2cf0*/  FSEL R25, -R19, -0.4999999701976776123, !P1 ;  /* 0xbeffffff13197808 */ /* 0x000fc60004800100 */
        /* <DEDUP_REMOVED lines=15> */
.L_x_29:
        /* <DEDUP_REMOVED lines=11> */
[----:B-1----:R-:W-:Y:S01]  /*2ea0*/  SHF.R.U32.HI R22, RZ, 0x17, R24 ;  /* 0x00000017ff167819 */ /* 0x002fe20000011618 */
        /* <DEDUP_REMOVED lines=11> */
[----:B------:R-:W-:Y:S01]  /*2f60*/  UMOV UR5, 0x3bf921fb ;  /* 0x3bf921fb00057882 */ /* 0x000fe20000000000 */
[----:B------:R-:W-:-:S02]  /*2f70*/  ISETP.GE.AND P2, PT, R24, RZ, PT ;  /* 0x000000ff1800720c */ /* 0x000fc40003f46270 */
[-C--:B--2---:R-:W-:Y:S02]  /*2f80*/  @P1 SHF.L.W.U32.HI R25, R20, R22.reuse, R25 ;  /* 0x0000001614191219 */ /* 0x084fe40000010e19 */
[----:B---3--:R-:W-:Y:S02]  /*2f90*/  @P1 SHF.L.W.U32.HI R20, R21, R22, R20 ;  /* 0x0000001615141219 */ /* 0x008fe40000010e14 */
[--C-:B------:R-:W-:Y:S02]  /*2fa0*/  SHF.R.U32.HI R30, RZ, 0x1e, R25.reuse ;  /* 0x0000001eff1e7819 */ /* 0x100fe40000011619 */
[C---:B------:R-:W-:Y:S01]  /*2fb0*/  SHF.L.W.U32.HI R27, R20.reuse, 0x2, R25 ;  /* 0x00000002141b7819 */ /* 0x040fe20000010e19 */
[----:B------:R-:W-:-:S03]  /*2fc0*/  IMAD.SHL.U32 R20, R20, 0x4, RZ ;  /* 0x0000000414147824 */ /* 0x000fc600078e00ff */
[----:B------:R-:W-:Y:S02]  /*2fd0*/  SHF.R.S32.HI R21, RZ, 0x1f, R27 ;  /* 0x0000001fff157819 */ /* 0x000fe4000001141b */
[----:B------:R-:W-:Y:S02]  /*2fe0*/  LOP3.LUT R25, R27, R24, RZ, 0x3c, !PT ;  /* 0x000000181b197212 */ /* 0x000fe400078e3cff */
[C---:B------:R-:W-:Y:S02]  /*2ff0*/  LOP3.LUT R20, R21.reuse, R20, RZ, 0x3c, !PT ;  /* 0x0000001415147212 */ /* 0x040fe400078e3cff */
[----:B------:R-:W-:Y:S02]  /*3000*/  LOP3.LUT R21, R21, R27, RZ, 0x3c, !PT ;  /* 0x0000001b15157212 */ /* 0x000fe400078e3cff */
[----:B------:R-:W-:Y:S02]  /*3010*/  LEA.HI R27, R27, R30, RZ, 0x1 ;  /* 0x0000001e1b1b7211 */ /* 0x000fe400078f08ff */
[----:B------:R-:W-:-:S02]  /*3020*/  ISETP.GE.AND P1, PT, R25, RZ, PT ;  /* 0x000000ff1900720c */ /* 0x000fc40003f26270 */
[----:B------:R-:W2:Y:S01]  /*3030*/  I2F.F64.S64 R20, R20 ;  /* 0x0000001400147312 */ /* 0x000ea20000301c00 */
[----:B------:R-:W-:-:S05]  /*3040*/  IADD3 R25, PT, PT, -R27, RZ, RZ ;  /* 0x000000ff1b197210 */ /* 0x000fca0007ffe1ff */
[----:B------:R-:W-:Y:S01]  /*3050*/  @!P2 IMAD.MOV.U32 R27, RZ, RZ, R25 ;  /* 0x000000ffff1ba224 */ /* 0x000fe200078e0019 */
[----:B--2---:R-:W-:-:S10]  /*3060*/  DMUL R22, R20, UR4 ;  /* 0x0000000414167c28 */ /* 0x004fd40008000000 */
[----:B------:R-:W2:Y:S02]  /*3070*/  F2F.F32.F64 R22, R22 ;  /* 0x0000001600167310 */ /* 0x000ea40000301000 */
[----:B-12---:R-:W-:-:S07]  /*3080*/  FSEL R20, -R22, R22, !P1 ;  /* 0x0000001616147208 */ /* 0x006fce0004800100 */
.L_x_28:
[----:B------:R-:W-:Y:S05]  /*3090*/  BSYNC.RECONVERGENT B1 ;  /* 0x0000000000017941 */ /* 0x000fea0003800200 */
.L_x_27:
        /* <DEDUP_REMOVED lines=13> */
[----:B------:R-:W-:Y:S01]  /*3170*/  FFMA R22, R21, R22, R25 ;  /* 0x0000001615167223 */ /* 0x000fe20000000019 */
[----:B------:R-:W-:-:S03]  /*3180*/  IMAD.MOV.U32 R21, RZ, RZ, R28 ;  /* 0x000000ffff157224 */ /* 0x000fc600078e001c */
[----:B------:R-:W-:-:S04]  /*3190*/  FFMA R20, R23, R22, R20 ;  /* 0x0000001617147223 */ /* 0x000fc80000000014 */
[----:B------:R-:W-:-:S04]  /*31a0*/  @P2 FADD R20, RZ, -R20 ;  /* 0x80000014ff142221 */ /* 0x000fc80000000000 */
[----:B------:R-:W-:-:S04]  /*31b0*/  FMUL R20, RZ, R20 ;  /* 0x00000014ff147220 */ /* 0x000fc80000400000 */
[----:B------:R-:W-:Y:S01]  /*31c0*/  FFMA R32, R33, R32, -R20 ;  /* 0x0000002021207223 */ /* 0x000fe20000000814 */
        /* <DEDUP_REMOVED lines=10> */
.L_x_32:
        /* <DEDUP_REMOVED lines=37> */
[----:B------:R-:W-:-:S04]  /*34c0*/  IMAD.MOV R25, RZ, RZ, -R27 ;  /* 0x000000ffff197224 */ /* 0x000fc800078e0a1b */
[----:B------:R-:W-:Y:S01]  /*34d0*/  @!P2 IMAD.MOV.U32 R27, RZ, RZ, R25 ;  /* 0x000000ffff1ba224 */ /* 0x000fe200078e0019 */
[----:B--2---:R-:W-:-:S10]  /*34e0*/  DMUL R22, R20, UR4 ;  /* 0x0000000414167c28 */ /* 0x004fd40008000000 */
[----:B------:R-:W2:Y:S02]  /*34f0*/  F2F.F32.F64 R22, R22 ;  /* 0x0000001600167310 */ /* 0x000ea40000301000 */
[----:B-12---:R-:W-:-:S07]  /*3500*/  FSEL R21, -R22, R22, !P1 ;  /* 0x0000001616157208 */ /* 0x006fce0004800100 */
.L_x_31:
[----:B------:R-:W-:Y:S05]  /*3510*/  BSYNC.RECONVERGENT B1 ;  /* 0x0000000000017941 */ /* 0x000fea0003800200 */
.L_x_30:
        /* <DEDUP_REMOVED lines=15> */
[----:B------:R-:W-:Y:S01]  /*3610*/  FMUL R33, R33, R20 ;  /* 0x0000001421217220 */ /* 0x000fe20000400000 */
[----:B------:R-:W-:Y:S06]  /*3620*/  @!P0 BRA `(.L_x_34) ;  /* 0x0000000000cc8947 */ /* 0x000fec0003800000 */
[----:B------:R-:W-:-:S13]  /*3630*/  FSETP.NEU.AND P0, PT, |R24|, +INF , PT ;  /* 0x7f8000001800780b */ /* 0x000fda0003f0d200 */
[----:B------:R-:W-:Y:S01]  /*3640*/  @!P0 FMUL R28, RZ, R24 ;  /* 0x00000018ff1c8220 */ /* 0x000fe20000400000 */
[----:B------:R-:W-:Y:S01]  /*3650*/  @!P0 IMAD.MOV.U32 R0, RZ, RZ, RZ ;  /* 0x000000ffff008224 */ /* 0x000fe200078e00ff */
[----:B------:R-:W-:Y:S06]  /*3660*/  @!P0 BRA `(.L_x_34) ;  /* 0x0000000000bc8947 */ /* 0x000fec0003800000 */
[----:B------:R-:W-:Y:S01]  /*3670*/  IMAD.SHL.U32 R20, R24, 0x100, RZ ;  /* 0x0000010018147824 */ /* 0x000fe200078e00ff */
[----:B------:R-:W-:Y:S01]  /*3680*/  MOV R0, RZ ;  /* 0x000000ff00007202 */ /* 0x000fe20000000f00 */
[----:B------:R-:W-:Y:S01]  /*3690*/  IMAD.MOV.U32 R28, RZ, RZ, RZ ;  /* 0x000000ffff1c7224 */ /* 0x000fe200078e00ff */
[----:B------:R-:W-:Y:S02]  /*36a0*/  UMOV UR4, URZ ;  /* 0x000000ff00047c82 */ /* 0x000fe40008000000 */
[----:B------:R-:W-:-:S07]  /*36b0*/  LOP3.LUT R27, R20, 0x80000000, RZ, 0xfc, !PT ;  /* 0x80000000141b7812 */ /* 0x000fce00078efcff */
.L_x_35:
[----:B-1----:R-:W1:Y:S02]  /*36c0*/  LDC.64 R20, c[0x4][RZ] ;  /* 0x01000000ff147b82 */ /* 0x002e640000000a00 */
[----:B-1----:R-:W-:-:S05]  /*36d0*/  IMAD.WIDE.U32 R22, R0, 0x4, R20 ;  /* 0x0000000400167825 */ /* 0x002fca00078e0014 */
        /* <DEDUP_REMOVED lines=21> */
[----:B------:R-:W-:Y:S01]  /*3830*/  UMOV UR5, 0x3bf921fb ;  /* 0x3bf921fb00057882 */ /* 0x000fe20000000000 */
[----:B------:R-:W-:-:S02]  /*3840*/  ISETP.GE.AND P1, PT, R24, RZ, PT ;  /* 0x000000ff1800720c */ /* 0x000fc40003f26270 */
[-C--:B---3--:R-:W-:Y:S02]  /*3850*/  @P0 SHF.L.W.U32.HI R0, R21, R22.reuse, R0 ;  /* 0x0000001615000219 */ /* 0x088fe40000010e00 */
[----:B----4-:R-:W-:-:S04]  /*3860*/  @P0 SHF.L.W.U32.HI R21, R20, R22, R21 ;  /* 0x0000001614150219 */ /* 0x010fc80000010e15 */
[C-C-:B------:R-:W-:Y:S01]  /*3870*/  SHF.L.W.U32.HI R25, R21.reuse, 0x2, R0.reuse ;  /* 0x0000000215197819 */ /* 0x140fe20000010e00 */
[----:B------:R-:W-:Y:S01]  /*3880*/  IMAD.SHL.U32 R21, R21, 0x4, RZ ;  /* 0x0000000415157824 */ /* 0x000fe200078e00ff */
[----:B------:R-:W-:Y:S02]  /*3890*/  SHF.R.U32.HI R0, RZ, 0x1e, R0 ;  /* 0x0000001eff007819 */ /* 0x000fe40000011600 */
[----:B------:R-:W-:Y:S02]  /*38a0*/  SHF.R.S32.HI R22, RZ, 0x1f, R25 ;  /* 0x0000001fff167819 */ /* 0x000fe40000011419 */
[----:B------:R-:W-:Y:S02]  /*38b0*/  LOP3.LUT R24, R25, R24, RZ, 0x3c, !PT ;  /* 0x0000001819187212 */ /* 0x000fe400078e3cff */
[C---:B------:R-:W-:Y:S02]  /*38c0*/  LOP3.LUT R20, R22.reuse, R21, RZ, 0x3c, !PT ;  /* 0x0000001516147212 */ /* 0x040fe400078e3cff */
[----:B------:R-:W-:-:S02]  /*38d0*/  LOP3.LUT R21, R22, R25, RZ, 0x3c, !PT ;  /* 0x0000001916157212 */ /* 0x000fc400078e3cff */
[----:B------:R-:W-:Y:S02]  /*38e0*/  LEA.HI R0, R25, R0, RZ, 0x1 ;  /* 0x0000000019007211 */ /* 0x000fe400078f08ff */
[----:B------:R-:W-:Y:S02]  /*38f0*/  ISETP.GE.AND P0, PT, R24, RZ, PT ;  /* 0x000000ff1800720c */ /* 0x000fe40003f06270 */
[----:B------:R-:W1:Y:S01]  /*3900*/  I2F.F64.S64 R20, R20 ;  /* 0x0000001400147312 */ /* 0x000e620000301c00 */
[----:B------:R-:W-:-:S04]  /*3910*/  IMAD.MOV R24, RZ, RZ, -R0 ;  /* 0x000000ffff187224 */ /* 0x000fc800078e0a00 */
[----:B------:R-:W-:Y:S01]  /*3920*/  @!P1 IMAD.MOV.U32 R0, RZ, RZ, R24 ;  /* 0x000000ffff009224 */ /* 0x000fe200078e0018 */
[----:B-1----:R-:W-:-:S10]  /*3930*/  DMUL R22, R20, UR4 ;  /* 0x0000000414167c28 */ /* 0x002fd40008000000 */
[----:B------:R-:W2:Y:S02]  /*3940*/  F2F.F32.F64 R22, R22 ;  /* 0x0000001600167310 */ /* 0x000ea40000301000 */
[----:B--2---:R-:W-:-:S07]  /*3950*/  FSEL R28, -R22, R22, !P0 ;  /* 0x00000016161c7208 */ /* 0x004fce0004000100 */
.L_x_34:
[----:B------:R-:W-:Y:S05]  /*3960*/  BSYNC.RECONVERGENT B1 ;  /* 0x0000000000017941 */ /* 0x000fea0003800200 */
.L_x_33:
[----:B------:R-:W1:Y:S01]  /*3970*/  MUFU.RCP64H R23, UR7 ;  /* 0x0000000700177d08 */ /* 0x000e620008001800 */
[----:B------:R-:W-:Y:S01]  /*3980*/  IMAD.U32 R24, RZ, RZ, UR6 ;  /* 0x00000006ff187e24 */ /* 0x000fe2000f8e00ff */
[----:B------:R-:W-:Y:S01]  /*3990*/  LOP3.LUT R27, R0, 0x1, RZ, 0xc0, !PT ;  /* 0x00000001001b7812 */ /* 0x000fe200078ec0ff */
[----:B------:R-:W-:Y:S02]  /*39a0*/  IMAD.U32 R25, RZ, RZ, UR7 ;  /* 0x00000007ff197e24 */ /* 0x000fe4000f8e00ff */
[----:B------:R-:W-:Y:S01]  /*39b0*/  FMUL R29, R28, R28 ;  /* 0x0000001c1c1d7220 */ /* 0x000fe20000400000 */
[----:B------:R-:W-:Y:S01]  /*39c0*/  IMAD.MOV.U32 R22, RZ, RZ, 0x1 ;  /* 0x00000001ff167424 */ /* 0x000fe200078e00ff */
[----:B------:R-:W-:Y:S01]  /*39d0*/  ISETP.NE.U32.AND P0, PT, R27, 0x1, PT ;  /* 0x000000011b00780c */ /* 0x000fe20003f05070 */
[----:B------:R-:W-:Y:S01]  /*39e0*/  VIADD R0, R0, 0x1 ;  /* 0x0000000100007836 */ /* 0x000fe20000000000 */
[----:B------:R-:W2:Y:S01]  /*39f0*/  I2F.F64 R20, R12 ;  /* 0x0000000c00147312 */ /* 0x000ea20000201c00 */
[----:B------:R-:W-:Y:S01]  /*3a00*/  FFMA R30, R29, R26, -0.0013887860113754868507 ;  /* 0xbab607ed1d1e7423 */ /* 0x000fe2000000001a */
[----:B------:R-:W-:Y:S01]  /*3a10*/  FSEL R18, R18, 0.041666727513074874878, !P0 ;  /* 0x3d2aaabb12127808 */ /* 0x000fe20004000000 */
[----:B------:R-:W-:Y:S01]  /*3a20*/  BSSY.RECONVERGENT B1, `(.L_x_36) ;  /* 0x0000023000017945 */ /* 0x000fe20003800200 */
[----:B------:R-:W-:-:S02]  /*3a30*/  FSEL R28, R28, 1, !P0 ;  /* 0x3f8000001c1c7808 */ /* 0x000fc40004000000 */
[----:B------:R-:W-:Y:S01]  /*3a40*/  FSEL R30, R30, -0.00019574658654164522886, P0 ;  /* 0xb94d41531e1e7808 */ /* 0x000fe20000000000 */
[----:B-1----:R-:W-:-:S04]  /*3a50*/  DFMA R24, R22, -R24, 1 ;  /* 0x3ff000001618742b */ /* 0x002fc80000000818 */
[----:B------:R-:W-:Y:S01]  /*3a60*/  FFMA R18, R29, R30, R18 ;  /* 0x0000001e1d127223 */ /* 0x000fe20000000012 */
[----:B--2---:R-:W-:-:S03]  /*3a70*/  DADD R20, R20, 0.5 ;  /* 0x3fe0000014147429 */ /* 0x004fc60000000000 */
[----:B------:R-:W-:-:S05]  /*3a80*/  DFMA R24, R24, R24, R24 ;  /* 0x000000181818722b */ /* 0x000fca0000000018 */
[----:B------:R-:W-:-:S03]  /*3a90*/  DMUL R20, R20, 180 ;  /* 0x4066800014147828 */ /* 0x000fc60000000000 */
[----:B------:R-:W-:Y:S01]  /*3aa0*/  DFMA R22, R22, R24, R22 ;  /* 0x000000181616722b */ /* 0x000fe20000000016 */
[----:B------:R-:W-:Y:S02]  /*3ab0*/  IMAD.U32 R24, RZ, RZ, UR6 ;  /* 0x00000006ff187e24 */ /* 0x000fe4000f8e00ff */
[----:B------:R-:W-:-:S04]  /*3ac0*/  IMAD.U32 R25, RZ, RZ, UR7 ;  /* 0x00000007ff197e24 */ /* 0x000fc8000f8e00ff */
[----:B------:R-:W-:Y:S02]  /*3ad0*/  FSETP.GEU.AND P2, PT, |R21|, 6.5827683646048100446e-37, PT ;  /* 0x036000001500780b */ /* 0x000fe40003f4e200 */
[----:B------:R-:W-:-:S08]  /*3ae0*/  DFMA R24, R22, -R24, 1 ;  /* 0x3ff000001618742b */ /* 0x000fd00000000818 */
[----:B------:R-:W-:-:S08]  /*3af0*/  DFMA R22, R22, R24, R22 ;  /* 0x000000181616722b */ /* 0x000fd00000000016 */
[----:B------:R-:W-:-:S08]  /*3b00*/  DMUL R24, R22, R20 ;  /* 0x0000001416187228 */ /* 0x000fd00000000000 */
[----:B------:R-:W-:-:S08]  /*3b10*/  DFMA R26, R24, -UR6, R20 ;  /* 0x80000006181a7c2b */ /* 0x000fd00008000014 */
[----:B------:R-:W-:Y:S01]  /*3b20*/  DFMA R22, R22, R26, R24 ;  /* 0x0000001a1616722b */ /* 0x000fe20000000018 */
[----:B------:R-:W-:Y:S02]  /*3b30*/  FSEL R24, -R19, -0.4999999701976776123, !P0 ;  /* 0xbeffffff13187808 */ /* 0x000fe40004000100 */
[----:B------:R-:W-:-:S03]  /*3b40*/  LOP3.LUT P0, RZ, R0, 0x2, RZ, 0xc0, !PT ;  /* 0x0000000200ff7812 */ /* 0x000fc6000780c0ff */
[C---:B------:R-:W-:Y:S01]  /*3b50*/  FFMA R18, R29.reuse, R18, R24 ;  /* 0x000000121d127223 */ /* 0x040fe20000000018 */
[----:B------:R-:W-:-:S03]  /*3b60*/  FFMA R29, R29, R28, RZ ;  /* 0x0000001c1d1d7223 */ /* 0x000fc600000000ff */
[----:B------:R-:W-:Y:S01]  /*3b70*/  FFMA R0, RZ, UR7, R23 ;  /* 0x00000007ff007c23 */ /* 0x000fe20008000017 */
[----:B------:R-:W-:-:S04]  /*3b80*/  FFMA R18, R29, R18, R28 ;  /* 0x000000121d127223 */ /* 0x000fc8000000001c */
[----:B------:R-:W-:Y:S01]  /*3b90*/  FSETP.GT.AND P1, PT, |R0|, 1.469367938527859385e-39, PT ;  /* 0x001000000000780b */ /* 0x000fe20003f24200 */
[----:B------:R-:W-:-:S04]  /*3ba0*/  @P0 FADD R18, RZ, -R18 ;  /* 0x80000012ff120221 */ /* 0x000fc80000000000 */
[----:B------:R-:W-:-:S08]  /*3bb0*/  FFMA R33, RZ, R18, R33 ;  /* 0x00000012ff217223 */ /* 0x000fd00000000021 */
[----:B------:R-:W-:Y:S05]  /*3bc0*/  @P1 BRA P2, `(.L_x_37) ;  /* 0x0000000000201947 */ /* 0x000fea0001000000 */
[----:B------:R-:W-:Y:S01]  /*3bd0*/  IMAD.U32 R19, RZ, RZ, UR7 ;  /* 0x00000007ff137e24 */ /* 0x000fe2000f8e00ff */
[----:B------:R-:W-:Y:S01]  /*3be0*/  MOV R0, 0x3c50 ;  /* 0x00003c5000007802 */ /* 0x000fe20000000f00 */
[----:B------:R-:W-:Y:S02]  /*3bf0*/  IMAD.U32 R23, RZ, RZ, UR7 ;  /* 0x00000007ff177e24 */ /* 0x000fe4000f8e00ff */
[----:B------:R-:W-:Y:S01]  /*3c00*/  IMAD.U32 R18, RZ, RZ, UR6 ;  /* 0x00000006ff127e24 */ /* 0x000fe2000f8e00ff */
[----:B------:R-:W-:Y:S01]  /*3c10*/  MOV R18, R20 ;  /* 0x0000001400127202 */ /* 0x000fe20000000f00 */
[----:B------:R-:W-:Y:S02]  /*3c20*/  IMAD.U32 R22, RZ, RZ, UR6 ;  /* 0x00000006ff167e24 */ /* 0x000fe4000f8e00ff */
[----:B------:R-:W-:-:S07]  /*3c30*/  IMAD.MOV.U32 R23, RZ, RZ, R19 ;  /* 0x000000ffff177224 */ /* 0x000fce00078e0013 */
[----:B0----5:R-:W-:Y:S05]  /*3c40*/  CALL.REL.NOINC `($__internal_0_$__cuda_sm20_div_rn_f64_full) ;  /* 0x0000002c00987944 */ /* 0x021fea0003c00000 */
.L_x_37:
[----:B------:R-:W-:Y:S05]  /*3c50*/  BSYNC.RECONVERGENT B1 ;  /* 0x0000000000017941 */ /* 0x000fea0003800200 */
.L_x_36:
[----:B------:R-:W-:Y:S01]  /*3c60*/  I2FP.F32.S32 R19, UR14 ;  /* 0x0000000e00137c45 */ /* 0x000fe20008201400 */
[----:B------:R-:W-:Y:S01]  /*3c70*/  VIADD R0, R6, UR17 ;  /* 0x0000001106007c36 */ /* 0x000fe20008000000 */
[----:B------:R-:W-:Y:S01]  /*3c80*/  DADD R24, R22, -90 ;  /* 0xc056800016187429 */ /* 0x000fe20000000000 */
[----:B------:R-:W-:Y:S01]  /*3c90*/  BSSY.RECONVERGENT B1, `(.L_x_38) ;  /* 0x000000f000017945 */ /* 0x000fe20003800200 */
[----:B------:R-:W1:Y:S02]  /*3ca0*/  MUFU.RCP R18, R19 ;  /* 0x0000001300127308 */ /* 0x000e640000001000 */
[----:B------:R-:W-:-:S05]  /*3cb0*/  I2FP.F32.U32 R0, R0 ;  /* 0x0000000000007245 */ /* 0x000fca0000201000 */
[----:B------:R-:W-:Y:S01]  /*3cc0*/  FMUL R0, R0, 12.5 ;  /* 0x4148000000007820 */ /* 0x000fe20000400000 */
[----:B------:R2:W3:Y:S08]  /*3cd0*/  F2F.F32.F64 R24, R24 ;  /* 0x0000001800187310 */ /* 0x0004f00000301000 */
[----:B------:R-:W4:Y:S01]  /*3ce0*/  FCHK P0, R0, R19 ;  /* 0x0000001300007302 */ /* 0x000f220000000000 */
[----:B-1----:R-:W-:-:S04]  /*3cf0*/  FFMA R21, -R19, R18, 1 ;  /* 0x3f80000013157423 */ /* 0x002fc80000000112 */
[----:B------:R-:W-:-:S04]  /*3d00*/  FFMA R21, R18, R21, R18 ;  /* 0x0000001512157223 */ /* 0x000fc80000000012 */
[----:B------:R-:W-:-:S04]  /*3d10*/  FFMA R18, R0, R21, RZ ;  /* 0x0000001500127223 */ /* 0x000fc800000000ff */
[----:B------:R-:W-:-:S04]  /*3d20*/  FFMA R20, -R19, R18, R0 ;  /* 0x0000001213147223 */ /* 0x000fc80000000100 */
[----:B------:R-:W-:Y:S01]  /*3d30*/  FFMA R18, R21, R20, R18 ;  /* 0x0000001415127223 */ /* 0x000fe20000000012 */
[----:B--234-:R-:W-:Y:S06]  /*3d40*/  @!P0 BRA `(.L_x_39) ;  /* 0x00000000000c8947 */ /* 0x01cfec0003800000 */
[----:B------:R-:W-:-:S07]  /*3d50*/  MOV R18, 0x3d70 ;  /* 0x00003d7000127802 */ /* 0x000fce0000000f00 */
[----:B0----5:R-:W-:Y:S05]  /*3d60*/  CALL.REL.NOINC `($__internal_2_$__cuda_sm3x_div_rn_noftz_f32_slowpath) ;  /* 0x0000003400207944 */ /* 0x021fea0003c00000 */
[----:B------:R-:W-:-:S07]  /*3d70*/  IMAD.MOV.U32 R18, RZ, RZ, R0 ;  /* 0x000000ffff127224 */ /* 0x000fce00078e0000 */
.L_x_39:
[----:B------:R-:W-:Y:S05]  /*3d80*/  BSYNC.RECONVERGENT B1 ;  /* 0x0000000000017941 */ /* 0x000fea0003800200 */
.L_x_38:
[----:B------:R-:W1:Y:S01]  /*3d90*/  LDCU UR4, c[0x3][0x8] ;  /* 0x00c00100ff0477ac */ /* 0x000e620008000800 */
[----:B------:R-:W-:Y:S01]  /*3da0*/  FADD R18, R18, -0.5 ;  /* 0xbf00000012127421 */ /* 0x000fe20000000000 */
[----:B------:R-:W-:Y:S01]  /*3db0*/  BSSY.RECONVERGENT B1, `(.L_x_40) ;  /* 0x0000041000017945 */ /* 0x000fe20003800200 */
[----:B-1----:R-:W-:Y:S01]  /*3dc0*/  FMUL R24, R24, UR4 ;  /* 0x0000000418187c20 */ /* 0x002fe20008400000 */
[----:B------:R-:W1:Y:S03]  /*3dd0*/  LDCU UR4, c[0x3][0x14] ;  /* 0x00c00280ff0477ac */ /* 0x000e660008000800 */
[C---:B------:R-:W-:Y:S01]  /*3de0*/  FMUL R0, R24.reuse, 0.63661974668502807617 ;  /* 0x3f22f98318007820 */ /* 0x040fe20000400000 */
[----:B------:R-:W-:-:S03]  /*3df0*/  FSETP.GE.AND P0, PT, |R24|, 105615, PT ;  /* 0x47ce47801800780b */ /* 0x000fc60003f06200 */
[----:B------:R-:W2:Y:S01]  /*3e00*/  F2I.NTZ R25, R0 ;  /* 0x0000000000197305 */ /* 0x000ea20000203100 */
[----:B-1----:R-:W-:Y:S01]  /*3e10*/  FADD R26, R18, UR4 ;  /* 0x00000004121a7e21 */ /* 0x002fe20008000000 */
[----:B--2---:R-:W-:Y:S01]  /*3e20*/  I2FP.F32.S32 R29, R25 ;  /* 0x00000019001d7245 */ /* 0x004fe20000201400 */
        /* <DEDUP_REMOVED lines=15> */
.L_x_42:
        /* <DEDUP_REMOVED lines=13> */
[C---:B-1----:R-:W-:Y:S02]  /*3ff0*/  LOP3.LUT R0, R20.reuse, 0xe0, RZ, 0xc0, !PT ;  /* 0x000000e014007812 */ /* 0x042fe400078ec0ff */
[----:B------:R-:W-:-:S03]  /*4000*/  LOP3.LUT P1, RZ, R20, 0x1f, RZ, 0xc0, !PT ;  /* 0x0000001f14ff7812 */ /* 0x000fc6000782c0ff */
[----:B------:R-:W-:-:S05]  /*4010*/  VIADD R0, R0, 0xffffff80 ;  /* 0xffffff8000007836 */ /* 0x000fca0000000000 */
[----:B------:R-:W-:-:S05]  /*4020*/  SHF.R.U32.HI R0, RZ, 0x5, R0 ;  /* 0x00000005ff007819 */ /* 0x000fca0000011600 */
[----:B------:R-:W-:-:S05]  /*4030*/  IMAD R23, R0, -0x4, R1 ;  /* 0xfffffffc00177824 */ /* 0x000fca00078e0201 */
[----:B------:R-:W3:Y:S04]  /*4040*/  LDL R0, [R23+0x18] ;  /* 0x0000180017007983 */ /* 0x000ee80000100800 */
[----:B------:R-:W3:Y:S04]  /*4050*/  LDL R19, [R23+0x14] ;  /* 0x0000140017137983 */ /* 0x000ee80000100800 */
[----:B------:R-:W4:Y:S01]  /*4060*/  @P1 LDL R21, [R23+0x10] ;  /* 0x0000100017151983 */ /* 0x000f220000100800 */
        /* <DEDUP_REMOVED lines=9> */
[----:B------:R-:W-:-:S04]  /*4100*/  SHF.R.S32.HI R22, RZ, 0x1f, R25 ;  /* 0x0000001fff167819 */ /* 0x000fc80000011419 */
[C---:B------:R-:W-:Y:S02]  /*4110*/  LOP3.LUT R20, R22.reuse, R19, RZ, 0x3c, !PT ;  /* 0x0000001316147212 */ /* 0x040fe400078e3cff */
[----:B------:R-:W-:Y:S02]  /*4120*/  LOP3.LUT R21, R22, R25, RZ, 0x3c, !PT ;  /* 0x0000001916157212 */ /* 0x000fe400078e3cff */
[C---:B------:R-:W-:Y:S02]  /*4130*/  LOP3.LUT R19, R25.reuse, R24, RZ, 0x3c, !PT ;  /* 0x0000001819137212 */ /* 0x040fe400078e3cff */
[----:B------:R-:W-:Y:S02]  /*4140*/  LEA.HI R25, R25, R0, RZ, 0x1 ;  /* 0x0000000019197211 */ /* 0x000fe400078f08ff */
[----:B------:R-:W1:Y:S01]  /*4150*/  I2F.F64.S64 R20, R20 ;  /* 0x0000001400147312 */ /* 0x000e620000301c00 */
[----:B------:R-:W-:Y:S02]  /*4160*/  ISETP.GE.AND P2, PT, R19, RZ, PT ;  /* 0x000000ff1300720c */ /* 0x000fe40003f46270 */
[----:B------:R-:W-:-:S04]  /*4170*/  IMAD.MOV R0, RZ, RZ, -R25 ;  /* 0x000000ffff007224 */ /* 0x000fc800078e0a19 */
[----:B------:R-:W-:Y:S01]  /*4180*/  @!P1 IMAD.MOV.U32 R25, RZ, RZ, R0 ;  /* 0x000000ffff199224 */ /* 0x000fe200078e0000 */
[----:B-1----:R-:W-:-:S10]  /*4190*/  DMUL R22, R20, UR4 ;  /* 0x0000000414167c28 */ /* 0x002fd40008000000 */
[----:B------:R-:W1:Y:S02]  /*41a0*/  F2F.F32.F64 R22, R22 ;  /* 0x0000001600167310 */ /* 0x000e640000301000 */
[----:B-12---:R-:W-:-:S07]  /*41b0*/  FSEL R20, -R22, R22, !P2 ;  /* 0x0000001616147208 */ /* 0x006fce0005000100 */
.L_x_41:
[----:B------:R-:W-:Y:S05]  /*41c0*/  BSYNC.RECONVERGENT B1 ;  /* 0x0000000000017941 */ /* 0x000fea0003800200 */
.L_x_40:
[----:B------:R-:W-:Y:S02]  /*41d0*/  IMAD.MOV.U32 R0, RZ, RZ, 0x37cbac00 ;  /* 0x37cbac00ff007424 */ /* 0x000fe400078e00ff */
[----:B------:R-:W-:Y:S01]  /*41e0*/  FMUL R21, R20, R20 ;  /* 0x0000001414157220 */ /* 0x000fe20000400000 */
[C---:B------:R-:W-:Y:S01]  /*41f0*/  LOP3.LUT R19, R25.reuse, 0x1, RZ, 0xc0, !PT ;  /* 0x0000000119137812 */ /* 0x040fe200078ec0ff */
[----:B------:R-:W-:Y:S01]  /*4200*/  VIADD R23, R25, 0x1 ;  /* 0x0000000119177836 */ /* 0x000fe20000000000 */
[----:B------:R-:W-:Y:S01]  /*4210*/  MOV R28, 0x3c0885e4 ;  /* 0x3c0885e4001c7802 */ /* 0x000fe20000000f00 */
[----:B------:R-:W-:Y:S01]  /*4220*/  FFMA R22, R21, R0, -0.0013887860113754868507 ;  /* 0xbab607ed15167423 */ /* 0x000fe20000000000 */
[----:B------:R-:W-:Y:S01]  /*4230*/  ISETP.NE.U32.AND P1, PT, R19, 0x1, PT ;  /* 0x000000011300780c */ /* 0x000fe20003f25070 */
[----:B------:R-:W-:Y:S01]  /*4240*/  IMAD.MOV.U32 R19, RZ, RZ, 0x3e2aaaa8 ;  /* 0x3e2aaaa8ff137424 */ /* 0x000fe200078e00ff */
[----:B------:R-:W-:Y:S01]  /*4250*/  LOP3.LUT P2, RZ, R23, 0x2, RZ, 0xc0, !PT ;  /* 0x0000000217ff7812 */ /* 0x000fe2000784c0ff */
[----:B------:R-:W-:Y:S01]  /*4260*/  BSSY.RECONVERGENT B1, `(.L_x_43) ;  /* 0x0000040000017945 */ /* 0x000fe20003800200 */
[----:B------:R-:W-:Y:S01]  /*4270*/  FSEL R22, R22, -0.00019574658654164522886, P1 ;  /* 0xb94d415316167808 */ /* 0x000fe20000800000 */
[----:B------:R-:W-:Y:S01]  /*4280*/  IMAD.MOV.U32 R27, RZ, RZ, R18 ;  /* 0x000000ffff1b7224 */ /* 0x000fe200078e0012 */
[----:B------:R-:W-:-:S02]  /*4290*/  FSEL R30, R28, 0.041666727513074874878, !P1 ;  /* 0x3d2aaabb1c1e7808 */ /* 0x000fc40004800000 */
        /* <DEDUP_REMOVED lines=18> */
.L_x_45:
        /* <DEDUP_REMOVED lines=26> */
[----:B----4-:R-:W-:Y:S02]  /*4560*/  @P1 SHF.L.W.U32.HI R20, R21, R22, R20 ;  /* 0x0000001615141219 */ /* 0x010fe40000010e14 */
[--C-:B--2---:R-:W-:Y:S02]  /*4570*/  SHF.R.U32.HI R30, RZ, 0x1e, R25.reuse ;  /* 0x0000001eff1e7819 */ /* 0x104fe40000011619 */
        /* <DEDUP_REMOVED lines=8> */
[----:B------:R-:W1:Y:S01]  /*4600*/  I2F.F64.S64 R20, R20 ;  /* 0x0000001400147312 */ /* 0x000e620000301c00 */
[----:B------:R-:W-:-:S04]  /*4610*/  IMAD.MOV R25, RZ, RZ, -R27 ;  /* 0x000000ffff197224 */ /* 0x000fc800078e0a1b */
[----:B------:R-:W-:Y:S01]  /*4620*/  @!P2 IMAD.MOV.U32 R27, RZ, RZ, R25 ;  /* 0x000000ffff1ba224 */ /* 0x000fe200078e0019 */
[----:B-1----:R-:W-:-:S10]  /*4630*/  DMUL R22, R20, UR4 ;  /* 0x0000000414167c28 */ /* 0x002fd40008000000 */
[----:B------:R-:W1:Y:S02]  /*4640*/  F2F.F32.F64 R22, R22 ;  /* 0x0000001600167310 */ /* 0x000e640000301000 */
[----:B-1----:R-:W-:-:S07]  /*4650*/  FSEL R20, -R22, R22, !P1 ;  /* 0x0000001616147208 */ /* 0x002fce0004800100 */
.L_x_44:
[----:B------:R-:W-:Y:S05]  /*4660*/  BSYNC.RECONVERGENT B1 ;  /* 0x0000000000017941 */ /* 0x000fea0003800200 */
.L_x_43:
        /* <DEDUP_REMOVED lines=29> */
.L_x_48:
        /* <DEDUP_REMOVED lines=42> */
.L_x_47:
[----:B------:R-:W-:Y:S05]  /*4ae0*/  BSYNC.RECONVERGENT B1 ;  /* 0x0000000000017941 */ /* 0x000fea0003800200 */
.L_x_46:
        /* <DEDUP_REMOVED lines=25> */
.L_x_51:
        /* <DEDUP_REMOVED lines=27> */
[C-C-:B------:R-:W-:Y:S02]  /*4e30*/  SHF.L.W.U32.HI R25, R21.reuse, 0x2, R18.reuse ;  /* 0x0000000215197819 */ /* 0x140fe40000010e12 */
[----:B------:R-:W-:Y:S02]  /*4e40*/  SHF.L.U32 R21, R21, 0x2, RZ ;  /* 0x0000000215157819 */ /* 0x000fe400000006ff */
[----:B------:R-:W-:Y:S02]  /*4e50*/  SHF.R.S32.HI R22, RZ, 0x1f, R25 ;  /* 0x0000001fff167819 */ /* 0x000fe40000011419 */
[----:B------:R-:W-:Y:S02]  /*4e60*/  SHF.R.U32.HI R18, RZ, 0x1e, R18 ;  /* 0x0000001eff127819 */ /* 0x000fe40000011612 */
[C---:B------:R-:W-:Y:S02]  /*4e70*/  LOP3.LUT R20, R22.reuse, R21, RZ, 0x3c, !PT ;  /* 0x0000001516147212 */ /* 0x040fe400078e3cff */
[----:B------:R-:W-:-:S02]  /*4e80*/  LOP3.LUT R21, R22, R25, RZ, 0x3c, !PT ;  /* 0x0000001916157212 */ /* 0x000fc400078e3cff */
[C---:B------:R-:W-:Y:S02]  /*4e90*/  LOP3.LUT R24, R25.reuse, R24, RZ, 0x3c, !PT ;  /* 0x0000001819187212 */ /* 0x040fe400078e3cff */
[----:B------:R-:W-:Y:S02]  /*4ea0*/  LEA.HI R18, R25, R18, RZ, 0x1 ;  /* 0x0000001219127211 */ /* 0x000fe400078f08ff */
[----:B------:R-:W1:Y:S01]  /*4eb0*/  I2F.F64.S64 R20, R20 ;  /* 0x0000001400147312 */ /* 0x000e620000301c00 */
[----:B------:R-:W-:Y:S02]  /*4ec0*/  ISETP.GE.AND P0, PT, R24, RZ, PT ;  /* 0x000000ff1800720c */ /* 0x000fe40003f06270 */
[----:B------:R-:W-:-:S04]  /*4ed0*/  IMAD.MOV R24, RZ, RZ, -R18 ;  /* 0x000000ffff187224 */ /* 0x000fc800078e0a12 */
[----:B------:R-:W-:Y:S01]  /*4ee0*/  @!P1 IMAD.MOV.U32 R18, RZ, RZ, R24 ;  /* 0x000000ffff129224 */ /* 0x000fe200078e0018 */
[----:B-1----:R-:W-:-:S10]  /*4ef0*/  DMUL R22, R20, UR4 ;  /* 0x0000000414167c28 */ /* 0x002fd40008000000 */
[----:B------:R-:W2:Y:S02]  /*4f00*/  F2F.F32.F64 R22, R22 ;  /* 0x0000001600167310 */ /* 0x000ea40000301000 */
[----:B--2---:R-:W-:-:S07]  /*4f10*/  FSEL R29, -R22, R22, !P0 ;  /* 0x00000016161d7208 */ /* 0x004fce0004000100 */
.L_x_50:
[----:B------:R-:W-:Y:S05]  /*4f20*/  BSYNC.RECONVERGENT B1 ;  /* 0x0000000000017941 */ /* 0x000fea0003800200 */
.L_x_49:
[----:B------:R-:W1:Y:S01]  /*4f30*/  MUFU.RCP64H R21, UR9 ;  /* 0x0000000900157d08 */ /* 0x000e620008001800 */
[----:B------:R-:W-:Y:S02]  /*4f40*/  IMAD.U32 R22, RZ, RZ, UR8 ;  /* 0x00000008ff167e24 */ /* 0x000fe4000f8e00ff */
[----:B------:R-:W-:Y:S01]  /*4f50*/  FMUL R35, R29, R29 ;  /* 0x0000001d1d237220 */ /* 0x000fe20000400000 */
[----:B------:R-:W-:Y:S02]  /*4f60*/  IMAD.U32 R23, RZ, RZ, UR9 ;  /* 0x00000009ff177e24 */ /* 0x000fe4000f8e00ff */
[----:B------:R-:W-:Y:S01]  /*4f70*/  FMUL R36, R26, R27 ;  /* 0x0000001b1a247220 */ /* 0x000fe20000400000 */
[----:B------:R-:W-:Y:S02]  /*4f80*/  IMAD.MOV.U32 R20, RZ, RZ, 0x1 ;  /* 0x00000001ff147424 */ /* 0x000fe400078e00ff */
[----:B------:R-:W-:Y:S01]  /*4f90*/  FFMA R0, R35, R0, -0.0013887860113754868507 ;  /* 0xbab607ed23007423 */ /* 0x000fe20000000000 */
[----:B------:R-:W-:Y:S01]  /*4fa0*/  BSSY.RECONVERGENT B1, `(.L_x_52) ;  /* 0x000002a000017945 */ /* 0x000fe20003800200 */
[----:B------:R-:W2:Y:S02]  /*4fb0*/  I2F.F64 R24, R13 ;  /* 0x0000000d00187312 */ /* 0x000ea40000201c00 */
[----:B-1----:R-:W-:-:S02]  /*4fc0*/  DFMA R22, R20, -R22, 1 ;  /* 0x3ff000001416742b */ /* 0x002fc40000000816 */
[----:B--2---:R-:W-:-:S06]  /*4fd0*/  DADD R24, R24, 0.5 ;  /* 0x3fe0000018187429 */ /* 0x004fcc0000000000 */
[----:B------:R-:W-:Y:S02]  /*4fe0*/  DFMA R22, R22, R22, R22 ;  /* 0x000000161616722b */ /* 0x000fe40000000016 */
[----:B------:R-:W-:-:S06]  /*4ff0*/  DMUL R24, R24, 360 ;  /* 0x4076800018187828 */ /* 0x000fcc0000000000 */
[----:B------:R-:W-:Y:S01]  /*5000*/  DFMA R20, R20, R22, R20 ;  /* 0x000000161414722b */ /* 0x000fe20000000014 */
[----:B------:R-:W-:Y:S02]  /*5010*/  IMAD.U32 R22, RZ, RZ, UR8 ;  /* 0x00000008ff167e24 */ /* 0x000fe4000f8e00ff */
[----:B------:R-:W-:Y:S01]  /*5020*/  IMAD.U32 R23, RZ, RZ, UR9 ;  /* 0x00000009ff177e24 */ /* 0x000fe2000f8e00ff */
[----:B------:R-:W-:-:S05]  /*5030*/  FSETP.GEU.AND P2, PT, |R25|, 6.5827683646048100446e-37, PT ;  /* 0x036000001900780b */ /* 0x000fca0003f4e200 */
[----:B------:R-:W-:-:S08]  /*5040*/  DFMA R22, R20, -R22, 1 ;  /* 0x3ff000001416742b */ /* 0x000fd00000000816 */
[----:B------:R-:W-:Y:S01]  /*5050*/  DFMA R22, R20, R22, R20 ;  /* 0x000000161416722b */ /* 0x000fe20000000014 */
[C---:B------:R-:W-:Y:S01]  /*5060*/  LOP3.LUT R20, R18.reuse, 0x1, RZ, 0xc0, !PT ;  /* 0x0000000112147812 */ /* 0x040fe200078ec0ff */
[----:B------:R-:W-:-:S03]  /*5070*/  VIADD R18, R18, 0x1 ;  /* 0x0000000112127836 */ /* 0x000fc60000000000 */
[----:B------:R-:W-:-:S03]  /*5080*/  ISETP.NE.U32.AND P0, PT, R20, 0x1, PT ;  /* 0x000000011400780c */ /* 0x000fc60003f05070 */
[----:B------:R-:W-:Y:S01]  /*5090*/  DMUL R30, R22, R24 ;  /* 0x00000018161e7228 */ /* 0x000fe20000000000 */
[----:B------:R-:W-:Y:S02]  /*50a0*/  FSEL R28, R28, 0.041666727513074874878, !P0 ;  /* 0x3d2aaabb1c1c7808 */ /* 0x000fe40004000000 */
[----:B------:R-:W-:Y:S02]  /*50b0*/  FSEL R0, R0, -0.00019574658654164522886, P0 ;  /* 0xb94d415300007808 */ /* 0x000fe40000000000 */
[----:B------:R-:W-:-:S03]  /*50c0*/  FSEL R29, R29, 1, !P0 ;  /* 0x3f8000001d1d7808 */ /* 0x000fc60004000000 */
[----:B------:R-:W-:Y:S01]  /*50d0*/  DFMA R20, R30, -UR8, R24 ;  /* 0x800000081e147c2b */ /* 0x000fe20008000018 */
[----:B------:R-:W-:-:S07]  /*50e0*/  FFMA R0, R35, R0, R28 ;  /* 0x0000000023007223 */ /* 0x000fce000000001c */
        /* <DEDUP_REMOVED lines=9> */
[----:B------:R-:W-:-:S08]  /*5180*/  FFMA R36, RZ, R29, -R36 ;  /* 0x0000001dff247223 */ /* 0x000fd00000000824 */
[----:B------:R-:W-:Y:S05]  /*5190*/  @P1 BRA P2, `(.L_x_53) ;  /* 0x0000000000281947 */ /* 0x000fea0001000000 */
[----:B------:R-:W-:Y:S01]  /*51a0*/  IMAD.U32 R20, RZ, RZ, UR8 ;  /* 0x00000008ff147e24 */ /* 0x000fe2000f8e00ff */
[----:B------:R-:W-:Y:S01]  /*51b0*/  MOV R0, 0x5240 ;  /* 0x0000524000007802 */ /* 0x000fe20000000f00 */
[----:B------:R-:W-:Y:S02]  /*51c0*/  IMAD.U32 R19, RZ, RZ, UR9 ;  /* 0x00000009ff137e24 */ /* 0x000fe4000f8e00ff */
[----:B------:R-:W-:Y:S02]  /*51d0*/  IMAD.U32 R21, RZ, RZ, UR9 ;  /* 0x00000009ff157e24 */ /* 0x000fe4000f8e00ff */
[----:B------:R-:W-:Y:S02]  /*51e0*/  IMAD.U32 R18, RZ, RZ, UR8 ;  /* 0x00000008ff127e24 */ /* 0x000fe4000f8e00ff */
[----:B------:R-:W-:Y:S02]  /*51f0*/  IMAD.MOV.U32 R18, RZ, RZ, R24 ;  /* 0x000000ffff127224 */ /* 0x000fe400078e0018 */
[----:B------:R-:W-:-:S02]  /*5200*/  IMAD.MOV.U32 R21, RZ, RZ, R25 ;  /* 0x000000ffff157224 */ /* 0x000fc400078e0019 */
[----:B------:R-:W-:Y:S02]  /*5210*/  IMAD.MOV.U32 R22, RZ, RZ, R20 ;  /* 0x000000ffff167224 */ /* 0x000fe400078e0014 */
[----:B------:R-:W-:-:S07]  /*5220*/  IMAD.MOV.U32 R23, RZ, RZ, R19 ;  /* 0x000000ffff177224 */ /* 0x000fce00078e0013 */
[----:B0----5:R-:W-:Y:S05]  /*5230*/  CALL.REL.NOINC `($__internal_0_$__cuda_sm20_div_rn_f64_full) ;  /* 0x00000018001c7944 */ /* 0x021fea0003c00000 */
.L_x_53:
[----:B------:R-:W-:Y:S05]  /*5240*/  BSYNC.RECONVERGENT B1 ;  /* 0x0000000000017941 */ /* 0x000fea0003800200 */
.L_x_52:
[----:B------:R-:W1:Y:S01]  /*5250*/  LDCU UR4, c[0x3][0x8] ;  /* 0x00c00100ff0477ac */ /* 0x000e620008000800 */
[----:B------:R-:W1:Y:S01]  /*5260*/  F2F.F32.F64 R0, R22 ;  /* 0x0000001600007310 */ /* 0x000e620000301000 */
[----:B------:R-:W-:Y:S01]  /*5270*/  BSSY.RECONVERGENT B1, `(.L_x_54) ;  /* 0x000003f000017945 */ /* 0x000fe20003800200 */
[----:B-1----:R-:W-:-:S04]  /*5280*/  FMUL R0, R0, UR4 ;  /* 0x0000000400007c20 */ /* 0x002fc80008400000 */
[C---:B------:R-:W-:Y:S01]  /*5290*/  FMUL R18, R0.reuse, 0.63661974668502807617 ;  /* 0x3f22f98300127820 */ /* 0x040fe20000400000 */
[----:B------:R-:W-:-:S03]  /*52a0*/  FSETP.GE.AND P0, PT, |R0|, 105615, PT ;  /* 0x47ce47800000780b */ /* 0x000fc60003f06200 */
[----:B------:R-:W1:Y:S02]  /*52b0*/  F2I.NTZ R26, R18 ;  /* 0x00000012001a7305 */ /* 0x000e640000203100 */
[-C--:B-1----:R-:W-:Y:S02]  /*52c0*/  I2FP.F32.S32 R19, R26.reuse ;  /* 0x0000001a00137245 */ /* 0x082fe40000201400 */
[----:B------:R-:W-:-:S03]  /*52d0*/  MOV R21, R26 ;  /* 0x0000001a00157202 */ /* 0x000fc60000000f00 */
        /* <DEDUP_REMOVED lines=14> */
.L_x_56:
        /* <DEDUP_REMOVED lines=31> */
[C---:B--2---:R-:W-:Y:S02]  /*55b0*/  LEA.HI R26, R25.reuse, R24, RZ, 0x1 ;  /* 0x00000018191a7211 */ /* 0x044fe400078f08ff */
        /* <DEDUP_REMOVED lines=8> */
[----:B------:R-:W1:Y:S02]  /*5640*/  F2F.F32.F64 R22, R22 ;  /* 0x0000001600167310 */ /* 0x000e640000301000 */
[----:B-1----:R-:W-:-:S07]  /*5650*/  FSEL R19, -R22, R22, !P2 ;  /* 0x0000001616137208 */ /* 0x002fce0005000100 */
.L_x_55:
[----:B------:R-:W-:Y:S05]  /*5660*/  BSYNC.RECONVERGENT B1 ;  /* 0x0000000000017941 */ /* 0x000fea0003800200 */
.L_x_54:
[----:B------:R-:W-:Y:S02]  /*5670*/  IMAD.MOV.U32 R24, RZ, RZ, 0x37cbac00 ;  /* 0x37cbac00ff187424 */ /* 0x000fe400078e00ff */
[----:B------:R-:W-:Y:S01]  /*5680*/  FMUL R23, R19, R19 ;  /* 0x0000001313177220 */ /* 0x000fe20000400000 */
[----:B------:R-:W-:Y:S01]  /*5690*/  LOP3.LUT R22, R26, 0x1, RZ, 0xc0, !PT ;  /* 0x000000011a167812 */ /* 0x000fe200078ec0ff */
[----:B------:R-:W-:Y:S01]  /*56a0*/  IMAD.MOV.U32 R25, RZ, RZ, 0x3c0885e4 ;  /* 0x3c0885e4ff197424 */ /* 0x000fe200078e00ff */
[----:B------:R-:W-:Y:S01]  /*56b0*/  BSSY.RECONVERGENT B1, `(.L_x_57) ;  /* 0x0000045000017945 */ /* 0x000fe20003800200 */
[----:B------:R-:W-:Y:S01]  /*56c0*/  FFMA R18, R23, R24, -0.0013887860113754868507 ;  /* 0xbab607ed17127423 */ /* 0x000fe20000000018 */
[----:B------:R-:W-:Y:S01]  /*56d0*/  ISETP.NE.U32.AND P1, PT, R22, 0x1, PT ;  /* 0x000000011600780c */ /* 0x000fe20003f25070 */
[----:B------:R-:W-:Y:S02]  /*56e0*/  VIADD R27, R26, 0x1 ;  /* 0x000000011a1b7836 */ /* 0x000fe40000000000 */
[----:B------:R-:W-:Y:S01]  /*56f0*/  IMAD.MOV.U32 R26, RZ, RZ, 0x3e2aaaa8 ;  /* 0x3e2aaaa8ff1a7424 */ /* 0x000fe200078e00ff */
[----:B------:R-:W-:Y:S01]  /*5700*/  FSEL R22, R18, -0.00019574658654164522886, P1 ;  /* 0xb94d415312167808 */ /* 0x000fe20000800000 */
[----:B------:R-:W-:Y:S01]  /*5710*/  IMAD.MOV.U32 R29, RZ, RZ, R21 ;  /* 0x000000ffff1d7224 */ /* 0x000fe200078e0015 */
[----:B------:R-:W-:-:S02]  /*5720*/  FSEL R28, R25, 0.041666727513074874878, !P1 ;  /* 0x3d2aaabb191c7808 */ /* 0x000fc40004800000 */
[----:B------:R-:W-:Y:S02]  /*5730*/  FSEL R18, R19, 1, !P1 ;  /* 0x3f80000013127808 */ /* 0x000fe40004800000 */
[----:B------:R-:W-:Y:S01]  /*5740*/  LOP3.LUT P2, RZ, R27, 0x2, RZ, 0xc0, !PT ;  /* 0x000000021bff7812 */ /* 0x000fe2000784c0ff */
[C---:B------:R-:W-:Y:S01]  /*5750*/  FFMA R22, R23.reuse, R22, R28 ;  /* 0x0000001617167223 */ /* 0x040fe2000000001c */
[----:B------:R-:W-:Y:S01]  /*5760*/  FSEL R19, -R26, -0.4999999701976776123, !P1 ;  /* 0xbeffffff1a137808 */ /* 0x000fe20004800100 */
[----:B------:R-:W-:-:S04]  /*5770*/  FFMA R31, R23, R18, RZ ;  /* 0x00000012171f7223 */ /* 0x000fc800000000ff */
[----:B------:R-:W-:-:S04]  /*5780*/  FFMA R19, R23, R22, R19 ;  /* 0x0000001617137223 */ /* 0x000fc80000000013 */
[----:B------:R-:W-:Y:S01]  /*5790*/  FFMA R31, R31, R19, R18 ;  /* 0x000000131f1f7223 */ /* 0x000fe20000000012 */
[----:B------:R-:W-:-:S03]  /*57a0*/  MOV R18, R20 ;  /* 0x0000001400127202 */ /* 0x000fc60000000f00 */
        /* <DEDUP_REMOVED lines=11> */
.L_x_59:
        /* <DEDUP_REMOVED lines=42> */
.L_x_58:
[----:B------:R-:W-:Y:S05]  /*5b00*/  BSYNC.RECONVERGENT B1 ;  /* 0x0000000000017941 */ /* 0x000fea0003800200 */
.L_x_57:
        /* <DEDUP_REMOVED lines=9> */
[----:B------:R-:W-:Y:S02]  /*5ba0*/  FSEL R23, -R26, -0.4999999701976776123, P1 ;  /* 0xbeffffff1a177808 */ /* 0x000fe40000800100 */
[----:B------:R-:W-:Y:S01]  /*5bb0*/  FSEL R18, R18, 1, P1 ;  /* 0x3f80000012127808 */ /* 0x000fe20000800000 */
[----:B------:R-:W-:-:S04]  /*5bc0*/  FFMA R22, R19, R22, R28 ;  /* 0x0000001613167223 */ /* 0x000fc8000000001c */
[C---:B------:R-:W-:Y:S01]  /*5bd0*/  FFMA R22, R19.reuse, R22, R23 ;  /* 0x0000001613167223 */ /* 0x040fe20000000017 */
[----:B------:R-:W-:-:S04]  /*5be0*/  FFMA R19, R19, R18, RZ ;  /* 0x0000001213137223 */ /* 0x000fc800000000ff */
[----:B------:R-:W-:-:S04]  /*5bf0*/  FFMA R18, R19, R22, R18 ;  /* 0x0000001613127223 */ /* 0x000fc80000000012 */
[----:B------:R-:W-:-:S04]  /*5c00*/  @P2 FADD R18, RZ, -R18 ;  /* 0x80000012ff122221 */ /* 0x000fc80000000000 */
[----:B------:R-:W-:Y:S01]  /*5c10*/  FMUL R27, RZ, R18 ;  /* 0x00000012ff1b7220 */ /* 0x000fe20000400000 */
[----:B------:R-:W-:-:S03]  /*5c20*/  IMAD.MOV.U32 R18, RZ, RZ, R20 ;  /* 0x000000ffff127224 */ /* 0x000fc600078e0014 */
        /* <DEDUP_REMOVED lines=11> */
.L_x_62:
        /* <DEDUP_REMOVED lines=26> */
[----:B---3--:R-:W-:-:S04]  /*5e80*/  @P1 SHF.L.W.U32.HI R19, R18, R22, R19 ;  /* 0x0000001612131219 */ /* 0x008fc80000010e13 */
[C-C-:B------:R-:W-:Y:S01]  /*5e90*/  SHF.L.W.U32.HI R29, R19.reuse, 0x2, R28.reuse ;  /* 0x00000002131d7819 */ /* 0x140fe20000010e1c */
[----:B------:R-:W-:Y:S01]  /*5ea0*/  IMAD.SHL.U32 R19, R19, 0x4, RZ ;  /* 0x0000000413137824 */ /* 0x000fe200078e00ff */
[----:B------:R-:W-:Y:S02]  /*5eb0*/  SHF.R.U32.HI R28, RZ, 0x1e, R28 ;  /* 0x0000001eff1c7819 */ /* 0x000fe4000001161c */
[----:B------:R-:W-:Y:S02]  /*5ec0*/  SHF.R.S32.HI R22, RZ, 0x1f, R29 ;  /* 0x0000001fff167819 */ /* 0x000fe4000001141d */
[----:B-1----:R-:W-:Y:S02]  /*5ed0*/  LOP3.LUT R30, R29, R0, RZ, 0x3c, !PT ;  /* 0x000000001d1e7212 */ /* 0x002fe400078e3cff */
        /* <DEDUP_REMOVED lines=8> */
[----:B------:R-:W1:Y:S02]  /*5f60*/  F2F.F32.F64 R22, R22 ;  /* 0x0000001600167310 */ /* 0x000e640000301000 */
[----:B-1----:R-:W-:-:S07]  /*5f70*/  FSEL R18, -R22, R22, !P1 ;  /* 0x0000001616127208 */ /* 0x002fce0004800100 */
.L_x_61:
[----:B------:R-:W-:Y:S05]  /*5f80*/  BSYNC.RECONVERGENT B1 ;  /* 0x0000000000017941 */ /* 0x000fea0003800200 */
.L_x_60:
        /* <DEDUP_REMOVED lines=22> */
[----:B------:R-:W-:Y:S01]  /*60f0*/  CS2R R22, SRZ ;  /* 0x0000000000167805 */ /* 0x000fe2000001ff00 */
[----:B------:R-:W-:-:S03]  /*6100*/  UMOV UR4, URZ ;  /* 0x000000ff00047c82 */ /* 0x000fc60008000000 */
[----:B------:R-:W-:-:S07]  /*6110*/  LOP3.LUT R31, R18, 0x80000000, RZ, 0xfc, !PT ;  /* 0x80000000121f7812 */ /* 0x000fce00078efcff */
.L_x_65:
        /* <DEDUP_REMOVED lines=36> */
[----:B------:R-:W2:Y:S01]  /*6360*/  I2F.F64.S64 R18, R18 ;  /* 0x0000001200127312 */ /* 0x000ea20000301c00 */
[----:B------:R-:W-:-:S04]  /*6370*/  IMAD.MOV R0, RZ, RZ, -R21 ;  /* 0x000000ffff007224 */ /* 0x000fc800078e0a15 */
[----:B------:R-:W-:Y:S01]  /*6380*/  @!P1 IMAD.MOV.U32 R21, RZ, RZ, R0 ;  /* 0x000000ffff159224 */ /* 0x000fe200078e0000 */
[----:B--2---:R-:W-:-:S10]  /*6390*/  DMUL R22, R18, UR4 ;  /* 0x0000000412167c28 */ /* 0x004fd40008000000 */
[----:B------:R-:W1:Y:S02]  /*63a0*/  F2F.F32.F64 R22, R22 ;  /* 0x0000001600167310 */ /* 0x000e640000301000 */
[----:B-1----:R-:W-:-:S07]  /*63b0*/  FSEL R20, -R22, R22, !P0 ;  /* 0x0000001616147208 */ /* 0x002fce0004000100 */
.L_x_64:
[----:B------:R-:W-:Y:S05]  /*63c0*/  BSYNC.RECONVERGENT B1 ;  /* 0x0000000000017941 */ /* 0x000fea0003800200 */
.L_x_63:
[----:B------:R-:W-:Y:S01]  /*63d0*/  FMUL R19, R20, R20 ;  /* 0x0000001414137220 */ /* 0x000fe20000400000 */
[C---:B------:R-:W-:Y:S01]  /*63e0*/  LOP3.LUT R0, R21.reuse, 0x1, RZ, 0xc0, !PT ;  /* 0x0000000115007812 */ /* 0x040fe200078ec0ff */
[----:B------:R-:W-:Y:S02]  /*63f0*/  VIADD R21, R21, 0x1 ;  /* 0x0000000115157836 */ /* 0x000fe40000000000 */
[----:B------:R-:W-:Y:S01]  /*6400*/  FADD R27, -R32, R27 ;  /* 0x0000001b201b7221 */ /* 0x000fe20000000100 */
[----:B------:R-:W-:Y:S01]  /*6410*/  FFMA R24, R19, R24, -0.0013887860113754868507 ;  /* 0xbab607ed13187423 */ /* 0x000fe20000000018 */
[----:B------:R-:W-:Y:S01]  /*6420*/  ISETP.NE.U32.AND P0, PT, R0, 0x1, PT ;  /* 0x000000010000780c */ /* 0x000fe20003f05070 */
[----:B------:R-:W-:Y:S01]  /*6430*/  FADD R15, -R15, R36 ;  /* 0x000000240f0f7221 */ /* 0x000fe20000000100 */
[----:B------:R-:W-:Y:S01]  /*6440*/  LOP3.LUT P1, RZ, R21, 0x2, RZ, 0xc0, !PT ;  /* 0x0000000215ff7812 */ /* 0x000fe2000782c0ff */
[----:B------:R-:W-:Y:S01]  /*6450*/  BSSY.RECONVERGENT B1, `(.L_x_66) ;  /* 0x000001a000017945 */ /* 0x000fe20003800200 */
[----:B------:R-:W-:-:S02]  /*6460*/  FSEL R0, R25, 0.041666727513074874878, !P0 ;  /* 0x3d2aaabb19007808 */ /* 0x000fc40004000000 */
[----:B------:R-:W-:Y:S02]  /*6470*/  FSEL R24, R24, -0.00019574658654164522886, P0 ;  /* 0xb94d415318187808 */ /* 0x000fe40000000000 */
[----:B------:R-:W-:Y:S02]  /*6480*/  FSEL R20, R20, 1, !P0 ;  /* 0x3f80000014147808 */ /* 0x000fe40004000000 */
[----:B------:R-:W-:Y:S01]  /*6490*/  FSEL R23, -R26, -0.4999999701976776123, !P0 ;  /* 0xbeffffff1a177808 */ /* 0x000fe20004000100 */
[C---:B------:R-:W-:Y:S02]  /*64a0*/  FFMA R0, R19.reuse, R24, R0 ;  /* 0x0000001813007223 */ /* 0x040fe40000000000 */
[C---:B------:R-:W-:Y:S02]  /*64b0*/  FFMA R21, R19.reuse, R20, RZ ;  /* 0x0000001413157223 */ /* 0x040fe400000000ff */
[----:B------:R-:W-:-:S04]  /*64c0*/  FFMA R0, R19, R0, R23 ;  /* 0x0000000013007223 */ /* 0x000fc80000000017 */
[----:B------:R-:W-:-:S04]  /*64d0*/  FFMA R21, R21, R0, R20 ;  /* 0x0000000015157223 */ /* 0x000fc80000000014 */
[----:B------:R-:W-:-:S04]  /*64e0*/  @P1 FADD R21, RZ, -R21 ;  /* 0x80000015ff151221 */ /* 0x000fc80000000000 */
[----:B------:R-:W-:-:S04]  /*64f0*/  FFMA R34, RZ, R21, R34 ;  /* 0x00000015ff227223 */ /* 0x000fc80000000022 */
[----:B------:R-:W-:-:S04]  /*6500*/  FADD R33, -R33, R34 ;  /* 0x0000002221217221 */ /* 0x000fc80000000100 */
[----:B------:R-:W-:-:S04]  /*6510*/  FMUL R0, R33, R33 ;  /* 0x0000002121007220 */ /* 0x000fc80000400000 */
[----:B------:R-:W-:-:S04]  /*6520*/  FFMA R0, R27, R27, R0 ;  /* 0x0000001b1b007223 */ /* 0x000fc80000000000 */
[----:B------:R-:W-:-:S04]  /*6530*/  FFMA R0, R15, R15, R0 ;  /* 0x0000000f0f007223 */ /* 0x000fc80000000000 */
[----:B------:R-:W-:Y:S01]  /*6540*/  VIADD R15, R0, 0xf3000000 ;  /* 0xf3000000000f7836 */ /* 0x000fe20000000000 */
[----:B------:R1:W2:Y:S04]  /*6550*/  MUFU.RSQ R19, R0 ;  /* 0x0000000000137308 */ /* 0x0002a80000001400 */
[----:B------:R-:W-:-:S13]  /*6560*/  ISETP.GT.U32.AND P0, PT, R15, 0x727fffff, PT ;  /* 0x727fffff0f00780c */ /* 0x000fda0003f04070 */
[----:B-12---:R-:W-:Y:S05]  /*6570*/  @!P0 BRA `(.L_x_67) ;  /* 0x00000000000c8947 */ /* 0x006fea0003800000 */
[----:B------:R-:W-:-:S07]  /*6580*/  MOV R22, 0x65a0 ;  /* 0x000065a000167802 */ /* 0x000fce0000000f00 */
[----:B0----5:R-:W-:Y:S05]  /*6590*/  CALL.REL.NOINC `($__internal_1_$__cuda_sm20_sqrt_rn_f32_slowpath) ;  /* 0x0000000800bc7944 */ /* 0x021fea0003c00000 */
[----:B------:R-:W-:Y:S05]  /*65a0*/  BRA `(.L_x_68) ;  /* 0x0000000000107947 */ /* 0x000fea0003800000 */
.L_x_67:
[----:B------:R-:W-:Y:S01]  /*65b0*/  FMUL.FTZ R15, R0, R19 ;  /* 0x00000013000f7220 */ /* 0x000fe20000410000 */
[----:B------:R-:W-:-:S03]  /*65c0*/  FMUL.FTZ R18, R19, 0.5 ;  /* 0x3f00000013127820 */ /* 0x000fc60000410000 */
[----:B------:R-:W-:-:S04]  /*65d0*/  FFMA R0, -R15, R15, R0 ;  /* 0x0000000f0f007223 */ /* 0x000fc80000000100 */
[----:B------:R-:W-:-:S07]  /*65e0*/  FFMA R15, R0, R18, R15 ;  /* 0x00000012000f7223 */ /* 0x000fce000000000f */
.L_x_68:
[----:B------:R-:W-:Y:S05]  /*65f0*/  BSYNC.RECONVERGENT B1 ;  /* 0x0000000000017941 */ /* 0x000fea0003800200 */
.L_x_66:
[----:B0-----:R-:W-:-:S04]  /*6600*/  FMUL R14, R15, R14 ;  /* 0x0000000e0f0e7220 */ /* 0x001fc80000400000 */
[----:B------:R-:W-:-:S07]  /*6610*/  FMUL R19, R14, 1000 ;  /* 0x447a00000e137820 */ /* 0x000fce0000400000 */
.L_x_9:
[----:B------:R-:W0:Y:S08]  /*6620*/  LDC.64 R14, c[0x0][0x3a8] ;  /* 0x0000ea00ff0e7b82 */ /* 0x000e300000000a00 */
[----:B------:R-:W1:Y:S01]  /*6630*/  LDC.64 R24, c[0x0][0x3a0] ;  /* 0x0000e800ff187b82 */ /* 0x000e620000000a00 */
[----:B0-----:R-:W-:-:S06]  /*6640*/  IMAD.WIDE R14, R12, 0x8, R14 ;  /* 0x000000080c0e7825 */ /* 0x001fcc00078e020e */
[----:B------:R-:W2:Y:S01]  /*6650*/  LDG.E.64 R14, desc[UR10][R14.64] ;  /* 0x0000000a0e0e7981 */ /* 0x000ea2000c1e1b00 */
[----:B-1----:R-:W-:-:S06]  /*6660*/  IMAD.WIDE R24, R12, 0x8, R24 ;  /* 0x000000080c187825 */ /* 0x002fcc00078e0218 */
[----:B------:R-:W3:Y:S01]  /*6670*/  LDG.E.64 R24, desc[UR10][R24.64] ;  /* 0x0000000a18187981 */ /* 0x000ee2000c1e1b00 */
[----:B--2---:R-:W-:-:S06]  /*6680*/  IMAD.WIDE R20, R13, 0x8, R14 ;  /* 0x000000080d147825 */ /* 0x004fcc00078e020e */
[----:B------:R-:W2:Y:S01]  /*6690*/  LDG.E.64 R20, desc[UR10][R20.64] ;  /* 0x0000000a14147981 */ /* 0x000ea2000c1e1b00 */
[----:B---3--:R-:W-:-:S06]  /*66a0*/  IMAD.WIDE R26, R13, 0x8, R24 ;  /* 0x000000080d1a7825 */ /* 0x008fcc00078e0218 */
[----:B------:R-:W3:Y:S01]  /*66b0*/  LDG.E.64 R26, desc[UR10][R26.64] ;  /* 0x0000000a1a1a7981 */ /* 0x000ee2000c1e1b00 */
[----:B------:R-:W0:Y:S01]  /*66c0*/  LDC.64 R12, c[0x0][0x388] ;  /* 0x0000e200ff0c7b82 */ /* 0x000e220000000a00 */
[----:B------:R-:W-:Y:S02]  /*66d0*/  VIADD R29, R6, UR17 ;  /* 0x00000011061d7c36 */ /* 0x000fe40008000000 */
[----:B0-----:R-:W4:Y:S02]  /*66e0*/  LDG.E R12, desc[UR10][R12.64+0x8] ;  /* 0x0000080a0c0c7981 */ /* 0x001f24000c1e1900 */
[----:B--2---:R-:W-:-:S06]  /*66f0*/  IMAD.WIDE.U32 R22, R29, 0x4, R20 ;  /* 0x000000041d167825 */ /* 0x004fcc00078e0014 */
[----:B------:R-:W2:Y:S01]  /*6700*/  LDG.E R22, desc[UR10][R22.64] ;  /* 0x0000000a16167981 */ /* 0x000ea2000c1e1900 */
[----:B---3--:R-:W-:-:S06]  /*6710*/  IMAD.WIDE.U32 R14, R29, 0x4, R26 ;  /* 0x000000041d0e7825 */ /* 0x008fcc00078e001a */
[----:B------:R-:W3:Y:S01]  /*6720*/  LDG.E R15, desc[UR10][R14.64] ;  /* 0x0000000a0e0f7981 */ /* 0x000ee2000c1e1900 */
[----:B------:R-:W0:Y:S01]  /*6730*/  MUFU.RCP R18, R19 ;  /* 0x0000001300127308 */ /* 0x000e220000001000 */
[----:B------:R-:W-:Y:S01]  /*6740*/  BSSY.RECONVERGENT B1, `(.L_x_69) ;  /* 0x000000e000017945 */ /* 0x000fe20003800200 */
[----:B0-----:R-:W-:-:S04]  /*6750*/  FFMA R25, R18, -R19, 1 ;  /* 0x3f80000012197423 */ /* 0x001fc80000000813 */
[----:B------:R-:W-:Y:S01]  /*6760*/  FFMA R25, R18, R25, R18 ;  /* 0x0000001912197223 */ /* 0x000fe20000000012 */
[----:B--2--5:R-:W-:-:S04]  /*6770*/  FADD R21, R7, -R22 ;  /* 0x8000001607157221 */ /* 0x024fc80000000000 */
[----:B----4-:R-:W-:-:S04]  /*6780*/  FMUL R0, R21, R12 ;  /* 0x0000000c15007220 */ /* 0x010fc80000400000 */
[----:B------:R-:W0:Y:S01]  /*6790*/  FCHK P0, R0, R19 ;  /* 0x0000001300007302 */ /* 0x000e220000000000 */
[----:B------:R-:W-:-:S04]  /*67a0*/  FFMA R18, R0, R25, RZ ;  /* 0x0000001900127223 */ /* 0x000fc800000000ff */
[----:B------:R-:W-:Y:S01]  /*67b0*/  FFMA R20, R18, -R19, R0 ;  /* 0x8000001312147223 */ /* 0x000fe20000000000 */
[----:B---3--:R-:W-:-:S03]  /*67c0*/  FADD R13, R8, -R15 ;  /* 0x8000000f080d7221 */ /* 0x008fc60000000000 */
[----:B------:R-:W-:Y:S01]  /*67d0*/  FFMA R18, R25, R20, R18 ;  /* 0x0000001419127223 */ /* 0x000fe20000000012 */
[----:B0-----:R-:W-:Y:S06]  /*67e0*/  @!P0 BRA `(.L_x_70) ;  /* 0x00000000000c8947 */ /* 0x001fec0003800000 */
[----:B------:R-:W-:-:S07]  /*67f0*/  MOV R18, 0x6810 ;  /* 0x0000681000127802 */ /* 0x000fce0000000f00 */
[----:B------:R-:W-:Y:S05]  /*6800*/  CALL.REL.NOINC `($__internal_2_$__cuda_sm3x_div_rn_noftz_f32_slowpath) ;  /* 0x0000000800787944 */ /* 0x000fea0003c00000 */
[----:B------:R-:W-:-:S07]  /*6810*/  MOV R18, R0 ;  /* 0x0000000000127202 */ /* 0x000fce0000000f00 */
.L_x_70:
[----:B------:R-:W-:Y:S05]  /*6820*/  BSYNC.RECONVERGENT B1 ;  /* 0x0000000000017941 */ /* 0x000fea0003800200 */
.L_x_69:
[----:B------:R-:W-:Y:S02]  /*6830*/  I2FP.F32.S32 R15, UR15 ;  /* 0x0000000f000f7c45 */ /* 0x000fe40008201400 */
[----:B------:R-:W-:Y:S02]  /*6840*/  I2FP.F32.S32 R19, UR16 ;  /* 0x0000001000137c45 */ /* 0x000fe40008201400 */
[----:B------:R-:W-:Y:S01]  /*6850*/  I2FP.F32.S32 R0, UR17 ;  /* 0x0000001100007c45 */ /* 0x000fe20008201400 */
[-C--:B------:R-:W-:Y:S02]  /*6860*/  FMUL R15, R15, R18.reuse ;  /* 0x000000120f0f7220 */ /* 0x080fe40000400000 */
[-C--:B------:R-:W-:Y:S02]  /*6870*/  FMUL R19, R19, R18.reuse ;  /* 0x0000001213137220 */ /* 0x080fe40000400000 */
[----:B------:R-:W-:Y:S01]  /*6880*/  FFMA R0, R0, R18, R13 ;  /* 0x0000001200007223 */ /* 0x000fe2000000000d */
[C---:B------:R-:W-:Y:S01]  /*6890*/  FFMA R9, R12.reuse, R15, R9 ;  /* 0x0000000f0c097223 */ /* 0x040fe20000000009 */
[----:B------:R-:W-:-:S02]  /*68a0*/  FFMA R10, R12, R19, R10 ;  /* 0x000000130c0a7223 */ /* 0x000fc4000000000a */
[----:B------:R-:W-:-:S07]  /*68b0*/  FFMA R11, R12, R0, R11 ;  /* 0x000000000c0b7223 */ /* 0x000fce000000000b */
.L_x_5:
[----:B------:R-:W-:Y:S05]  /*68c0*/  BSYNC.RECONVERGENT B0 ;  /* 0x0000000000007941 */ /* 0x000fea0003800200 */
.L_x_4:
[----:B------:R-:W-:-:S04]  /*68d0*/  UIADD3 UR17, UPT, UPT, UR17, 0x1, URZ ;  /* 0x0000000111117890 */ /* 0x000fc8000fffe0ff */
[----:B------:R-:W-:-:S09]  /*68e0*/  UISETP.NE.AND UP0, UPT, UR17, 0x2, UPT ;  /* 0x000000021100788c */ /* 0x000fd2000bf05270 */
[----:B------:R-:W-:Y:S05]  /*68f0*/  BRA.U UP0, `(.L_x_71) ;  /* 0xffffffa100f07547 */ /* 0x000fea000b83ffff */
[----:B------:R-:W-:-:S04]  /*6900*/  UIADD3 UR16, UPT, UPT, UR16, 0x1, URZ ;  /* 0x0000000110107890 */ /* 0x000fc8000fffe0ff */
[----:B------:R-:W-:-:S09]  /*6910*/  UISETP.NE.AND UP0, UPT, UR16, 0x2, UPT ;  /* 0x000000021000788c */ /* 0x000fd2000bf05270 */
[----:B------:R-:W-:Y:S05]  /*6920*/  BRA.U UP0, `(.L_x_72) ;  /* 0xffffffa100e07547 */ /* 0x000fea000b83ffff */
[----:B------:R-:W-:-:S04]  /*6930*/  UIADD3 UR15, UPT, UPT, UR15, 0x1, URZ ;  /* 0x000000010f0f7890 */ /* 0x000fc8000fffe0ff */
[----:B------:R-:W-:-:S09]  /*6940*/  UISETP.NE.AND UP0, UPT, UR15, 0x2, UPT ;  /* 0x000000020f00788c */ /* 0x000fd2000bf05270 */
[----:B------:R-:W-:Y:S05]  /*6950*/  BRA.U UP0, `(.L_x_73) ;  /* 0xffffffa100d07547 */ /* 0x000fea000b83ffff */
[----:B------:R-:W0:Y:S02]  /*6960*/  LDC.64 R2, c[0x0][0x3c8] ;  /* 0x0000f200ff027b82 */ /* 0x000e240000000a00 */
[----:B0-----:R-:W-:-:S05]  /*6970*/  IMAD.WIDE.U32 R2, R4, 0x8, R2 ;  /* 0x0000000804027825 */ /* 0x001fca00078e0002 */
[----:B------:R-:W2:Y:S02]  /*6980*/  LDG.E.64 R12, desc[UR10][R2.64] ;  /* 0x0000000a020c7981 */ /* 0x000ea4000c1e1b00 */
[----:B--2---:R-:W-:-:S06]  /*6990*/  IMAD.WIDE.U32 R12, R5, 0x8, R12 ;  /* 0x00000008050c7825 */ /* 0x004fcc00078e000c */
[----:B------:R-:W2:Y:S01]  /*69a0*/  LDG.E.64 R12, desc[UR10][R12.64] ;  /* 0x0000000a0c0c7981 */ /* 0x000ea2000c1e1b00 */
[----:B------:R-:W-:-:S04]  /*69b0*/  IMAD R21, R6, 0x3, RZ ;  /* 0x0000000306157824 */ /* 0x000fc800078e02ff */
[----:B--2--5:R-:W-:-:S05]  /*69c0*/  IMAD.WIDE.U32 R6, R21, 0x4, R12 ;  /* 0x0000000415067825 */ /* 0x024fca00078e000c */
[----:B------:R-:W-:Y:S04]  /*69d0*/  STG.E desc[UR10][R6.64], R9 ;  /* 0x0000000906007986 */ /* 0x000fe8000c10190a */
[----:B------:R-:W2:Y:S02]  /*69e0*/  LDG.E.64 R14, desc[UR10][R2.64] ;  /* 0x0000000a020e7981 */ /* 0x000ea4000c1e1b00 */
[----:B--2---:R-:W-:-:S06]  /*69f0*/  IMAD.WIDE.U32 R14, R5, 0x8, R14 ;  /* 0x00000008050e7825 */ /* 0x004fcc00078e000e */
[----:B------:R-:W2:Y:S01]  /*6a00*/  LDG.E.64 R14, desc[UR10][R14.64] ;  /* 0x0000000a0e0e7981 */ /* 0x000ea2000c1e1b00 */
[----:B------:R-:W-:-:S04]  /*6a10*/  VIADD R17, R21, 0x1 ;  /* 0x0000000115117836 */ /* 0x000fc80000000000 */
[----:B--2---:R-:W-:-:S05]  /*6a20*/  IMAD.WIDE.U32 R16, R17, 0x4, R14 ;  /* 0x0000000411107825 */ /* 0x004fca00078e000e */
[----:B------:R-:W-:Y:S04]  /*6a30*/  STG.E desc[UR10][R16.64], R10 ;  /* 0x0000000a10007986 */ /* 0x000fe8000c10190a */
[----:B------:R-:W2:Y:S02]  /*6a40*/  LDG.E.64 R18, desc[UR10][R2.64] ;  /* 0x0000000a02127981 */ /* 0x000ea4000c1e1b00 */
[----:B--2---:R-:W-:-:S06]  /*6a50*/  IMAD.WIDE.U32 R18, R5, 0x8, R18 ;  /* 0x0000000805127825 */ /* 0x004fcc00078e0012 */
[----:B------:R-:W2:Y:S01]  /*6a60*/  LDG.E.64 R18, desc[UR10][R18.64] ;  /* 0x0000000a12127981 */ /* 0x000ea2000c1e1b00 */
[----:B------:R-:W-:-:S04]  /*6a70*/  VIADD R5, R21, 0x2 ;  /* 0x0000000215057836 */ /* 0x000fc80000000000 */
[----:B--2---:R-:W-:-:S05]  /*6a80*/  IMAD.WIDE.U32 R4, R5, 0x4, R18 ;  /* 0x0000000405047825 */ /* 0x004fca00078e0012 */
[----:B------:R-:W-:Y:S01]  /*6a90*/  STG.E desc[UR10][R4.64], R11 ;  /* 0x0000000b04007986 */ /* 0x000fe2000c10190a */
[----:B------:R-:W-:Y:S05]  /*6aa0*/  EXIT ;  /* 0x000000000000794d */ /* 0x000fea0003800000 */
        .weak           $__internal_0_$__cuda_sm20_div_rn_f64_full
        .type           $__internal_0_$__cuda_sm20_div_rn_f64_full,@function
        .size           $__internal_0_$__cuda_sm20_div_rn_f64_full,($__internal_1_$__cuda_sm20_sqrt_rn_f32_slowpath - $__internal_0_$__cuda_sm20_div_rn_f64_full)
$__internal_0_$__cuda_sm20_div_rn_f64_full:
[----:B------:R-:W-:Y:S01]  /*6ab0*/  IMAD.MOV.U32 R19, RZ, RZ, R21 ;  /* 0x000000ffff137224 */ /* 0x000fe200078e0015 */
[C---:B------:R-:W-:Y:S01]  /*6ac0*/  FSETP.GEU.AND P0, PT, |R23|.reuse, 1.469367938527859385e-39, PT ;  /* 0x001000001700780b */ /* 0x040fe20003f0e200 */
[----:B------:R-:W-:Y:S01]  /*6ad0*/  IMAD.MOV.U32 R37, RZ, RZ, 0x1ca00000 ;  /* 0x1ca00000ff257424 */ /* 0x000fe200078e00ff */
[----:B------:R-:W-:Y:S01]  /*6ae0*/  LOP3.LUT R20, R23, 0x800fffff, RZ, 0xc0, !PT ;  /* 0x800fffff17147812 */ /* 0x000fe200078ec0ff */
[----:B------:R-:W-:Y:S01]  /*6af0*/  IMAD.MOV.U32 R28, RZ, RZ, 0x1 ;  /* 0x00000001ff1c7424 */ /* 0x000fe200078e00ff */
[C---:B------:R-:W-:Y:S01]  /*6b00*/  FSETP.GEU.AND P2, PT, |R19|.reuse, 1.469367938527859385e-39, PT ;  /* 0x001000001300780b */ /* 0x040fe20003f4e200 */
[----:B------:R-:W-:Y:S01]  /*6b10*/  BSSY.RECONVERGENT B2, `(.L_x_74) ;  /* 0x0000052000027945 */ /* 0x000fe20003800200 */
[----:B------:R-:W-:Y:S01]  /*6b20*/  LOP3.LUT R21, R20, 0x3ff00000, RZ, 0xfc, !PT ;  /* 0x3ff0000014157812 */ /* 0x000fe200078efcff */
[----:B------:R-:W-:Y:S01]  /*6b30*/  IMAD.MOV.U32 R20, RZ, RZ, R22 ;  /* 0x000000ffff147224 */ /* 0x000fe200078e0016 */
[----:B------:R-:W-:Y:S02]  /*6b40*/  LOP3.LUT R35, R19, 0x7ff00000, RZ, 0xc0, !PT ;  /* 0x7ff0000013237812 */ /* 0x000fe400078ec0ff */
[----:B------:R-:W-:-:S03]  /*6b50*/  LOP3.LUT R38, R23, 0x7ff00000, RZ, 0xc0, !PT ;  /* 0x7ff0000017267812 */ /* 0x000fc600078ec0ff */
[----:B------:R-:W-:Y:S01]  /*6b60*/  @!P0 DMUL R20, R22, 8.98846567431157953865e+307 ;  /* 0x7fe0000016148828 */ /* 0x000fe20000000000 */
[----:B------:R-:W-:-:S03]  /*6b70*/  ISETP.GE.U32.AND P1, PT, R35, R38, PT ;  /* 0x000000262300720c */ /* 0x000fc60003f26070 */
[----:B------:R-:W-:Y:S01]  /*6b80*/  @!P2 LOP3.LUT R24, R23, 0x7ff00000, RZ, 0xc0, !PT ;  /* 0x7ff000001718a812 */ /* 0x000fe200078ec0ff */
[----:B------:R-:W-:Y:S01]  /*6b90*/  @!P2 IMAD.MOV.U32 R26, RZ, RZ, RZ ;  /* 0x000000ffff1aa224 */ /* 0x000fe200078e00ff */
[----:B------:R-:W0:Y:S01]  /*6ba0*/  MUFU.RCP64H R29, R21 ;  /* 0x00000015001d7308 */ /* 0x000e220000001800 */
[----:B------:R-:W-:Y:S02]  /*6bb0*/  SEL R25, R37, 0x63400000, !P1 ;  /* 0x6340000025197807 */ /* 0x000fe40004800000 */
[----:B------:R-:W-:Y:S01]  /*6bc0*/  @!P2 ISETP.GE.U32.AND P3, PT, R35, R24, PT ;  /* 0x000000182300a20c */ /* 0x000fe20003f66070 */
[----:B------:R-:W-:Y:S01]  /*6bd0*/  IMAD.MOV.U32 R24, RZ, RZ, R18 ;  /* 0x000000ffff187224 */ /* 0x000fe200078e0012 */
[----:B------:R-:W-:Y:S02]  /*6be0*/  LOP3.LUT R25, R25, 0x800fffff, R19, 0xf8, !PT ;  /* 0x800fffff19197812 */ /* 0x000fe400078ef813 */
[----:B------:R-:W-:Y:S02]  /*6bf0*/  @!P2 SEL R27, R37, 0x63400000, !P3 ;  /* 0x63400000251ba807 */ /* 0x000fe40005800000 */
[----:B------:R-:W-:-:S02]  /*6c00*/  @!P0 LOP3.LUT R38, R21, 0x7ff00000, RZ, 0xc0, !PT ;  /* 0x7ff0000015268812 */ /* 0x000fc400078ec0ff */
[----:B------:R-:W-:-:S04]  /*6c10*/  @!P2 LOP3.LUT R27, R27, 0x80000000, R19, 0xf8, !PT ;  /* 0x800000001b1ba812 */ /* 0x000fc800078ef813 */
[----:B------:R-:W-:-:S06]  /*6c20*/  @!P2 LOP3.LUT R27, R27, 0x100000, RZ, 0xfc, !PT ;  /* 0x001000001b1ba812 */ /* 0x000fcc00078efcff */
[----:B------:R-:W-:Y:S02]  /*6c30*/  @!P2 DFMA R24, R24, 2, -R26 ;  /* 0x400000001818a82b */ /* 0x000fe4000000081a */
[----:B0-----:R-:W-:-:S08]  /*6c40*/  DFMA R26, R28, -R20, 1 ;  /* 0x3ff000001c1a742b */ /* 0x001fd00000000814 */
[----:B------:R-:W-:-:S08]  /*6c50*/  DFMA R26, R26, R26, R26 ;  /* 0x0000001a1a1a722b */ /* 0x000fd0000000001a */
[----:B------:R-:W-:-:S08]  /*6c60*/  DFMA R26, R28, R26, R28 ;  /* 0x0000001a1c1a722b */ /* 0x000fd0000000001c */
[----:B------:R-:W-:-:S08]  /*6c70*/  DFMA R28, R26, -R20, 1 ;  /* 0x3ff000001a1c742b */ /* 0x000fd00000000814 */
[----:B------:R-:W-:-:S08]  /*6c80*/  DFMA R26, R26, R28, R26 ;  /* 0x0000001c1a1a722b */ /* 0x000fd0000000001a */
[----:B------:R-:W-:-:S08]  /*6c90*/  DMUL R28, R26, R24 ;  /* 0x000000181a1c7228 */ /* 0x000fd00000000000 */
[----:B------:R-:W-:-:S08]  /*6ca0*/  DFMA R30, R28, -R20, R24 ;  /* 0x800000141c1e722b */ /* 0x000fd00000000018 */
[----:B------:R-:W-:Y:S01]  /*6cb0*/  DFMA R30, R26, R30, R28 ;  /* 0x0000001e1a1e722b */ /* 0x000fe2000000001c */
[----:B------:R-:W-:Y:S01]  /*6cc0*/  IMAD.MOV.U32 R29, RZ, RZ, R35 ;  /* 0x000000ffff1d7224 */ /* 0x000fe200078e0023 */
[----:B------:R-:W-:-:S05]  /*6cd0*/  @!P2 LOP3.LUT R29, R25, 0x7ff00000, RZ, 0xc0, !PT ;  /* 0x7ff00000191da812 */ /* 0x000fca00078ec0ff */
[----:B------:R-:W-:-:S05]  /*6ce0*/  VIADD R26, R29, 0xffffffff ;  /* 0xffffffff1d1a7836 */ /* 0x000fca0000000000 */
[----:B------:R-:W-:Y:S01]  /*6cf0*/  ISETP.GT.U32.AND P0, PT, R26, 0x7feffffe, PT ;  /* 0x7feffffe1a00780c */ /* 0x000fe20003f04070 */
[----:B------:R-:W-:-:S05]  /*6d00*/  VIADD R26, R38, 0xffffffff ;  /* 0xffffffff261a7836 */ /* 0x000fca0000000000 */
[----:B------:R-:W-:-:S13]  /*6d10*/  ISETP.GT.U32.OR P0, PT, R26, 0x7feffffe, P0 ;  /* 0x7feffffe1a00780c */ /* 0x000fda0000704470 */
[----:B------:R-:W-:Y:S05]  /*6d20*/  @P0 BRA `(.L_x_75) ;  /* 0x00000000006c0947 */ /* 0x000fea0003800000 */
[----:B------:R-:W-:-:S04]  /*6d30*/  LOP3.LUT R18, R23, 0x7ff00000, RZ, 0xc0, !PT ;  /* 0x7ff0000017127812 */ /* 0x000fc800078ec0ff */
[CC--:B------:R-:W-:Y:S02]  /*6d40*/  ISETP.GE.U32.AND P0, PT, R35.reuse, R18.reuse, PT ;  /* 0x000000122300720c */ /* 0x0c0fe40003f06070 */
[----:B------:R-:W-:Y:S01]  /*6d50*/  VIADDMNMX R35, R35, -R18, 0xb9600000, !PT ;  /* 0xb960000023237446 */ /* 0x000fe20007800912 */
[----:B------:R-:W-:Y:S01]  /*6d60*/  IMAD.MOV.U32 R18, RZ, RZ, RZ ;  /* 0x000000ffff127224 */ /* 0x000fe200078e00ff */
[----:B------:R-:W-:Y:S02]  /*6d70*/  SEL R37, R37, 0x63400000, !P0 ;  /* 0x6340000025257807 */ /* 0x000fe40004000000 */
[----:B------:R-:W-:-:S05]  /*6d80*/  VIMNMX R28, PT, PT, R35, 0x46a00000, PT ;  /* 0x46a00000231c7848 */ /* 0x000fca0003fe0100 */
[----:B------:R-:W-:-:S04]  /*6d90*/  IMAD.IADD R28, R28, 0x1, -R37 ;  /* 0x000000011c1c7824 */ /* 0x000fc800078e0a25 */
[----:B------:R-:W-:-:S06]  /*6da0*/  VIADD R19, R28, 0x7fe00000 ;  /* 0x7fe000001c137836 */ /* 0x000fcc0000000000 */
[----:B------:R-:W-:-:S10]  /*6db0*/  DMUL R26, R30, R18 ;  /* 0x000000121e1a7228 */ /* 0x000fd40000000000 */
[----:B------:R-:W-:-:S13]  /*6dc0*/  FSETP.GTU.AND P0, PT, |R27|, 1.469367938527859385e-39, PT ;  /* 0x001000001b00780b */ /* 0x000fda0003f0c200 */
[----:B------:R-:W-:Y:S05]  /*6dd0*/  @P0 BRA `(.L_x_76) ;  /* 0x0000000000940947 */ /* 0x000fea0003800000 */
[----:B------:R-:W-:-:S06]  /*6de0*/  DFMA R20, R30, -R20, R24 ;  /* 0x800000141e14722b */ /* 0x000fcc0000000018 */
[----:B------:R-:W-:-:S04]  /*6df0*/  IMAD.MOV.U32 R20, RZ, RZ, RZ ;  /* 0x000000ffff147224 */ /* 0x000fc800078e00ff */
[C---:B------:R-:W-:Y:S02]  /*6e00*/  FSETP.NEU.AND P0, PT, R21.reuse, RZ, PT ;  /* 0x000000ff1500720b */ /* 0x040fe40003f0d000 */
[----:B------:R-:W-:-:S04]  /*6e10*/  LOP3.LUT R23, R21, 0x80000000, R23, 0x48, !PT ;  /* 0x8000000015177812 */ /* 0x000fc800078e4817 */
[----:B------:R-:W-:-:S07]  /*6e20*/  LOP3.LUT R21, R23, R19, RZ, 0xfc, !PT ;  /* 0x0000001317157212 */ /* 0x000fce00078efcff */
[----:B------:R-:W-:Y:S05]  /*6e30*/  @!P0 BRA `(.L_x_76) ;  /* 0x00000000007c8947 */ /* 0x000fea0003800000 */
[----:B------:R-:W-:Y:S01]  /*6e40*/  IMAD.MOV R19, RZ, RZ, -R28 ;  /* 0x000000ffff137224 */ /* 0x000fe200078e0a1c */
[----:B------:R-:W-:Y:S01]  /*6e50*/  MOV R18, RZ ;  /* 0x000000ff00127202 */ /* 0x000fe20000000f00 */
[----:B------:R-:W-:-:S05]  /*6e60*/  DMUL.RP R20, R30, R20 ;  /* 0x000000141e147228 */ /* 0x000fca0000008000 */
[----:B------:R-:W-:-:S05]  /*6e70*/  DFMA R18, R26, -R18, R30 ;  /* 0x800000121a12722b */ /* 0x000fca000000001e */
[----:B------:R-:W-:Y:S02]  /*6e80*/  LOP3.LUT R23, R21, R23, RZ, 0x3c, !PT ;  /* 0x0000001715177212 */ /* 0x000fe400078e3cff */
[----:B------:R-:W-:-:S04]  /*6e90*/  IADD3 R18, PT, PT, -R28, -0x43300000, RZ ;  /* 0xbcd000001c127810 */ /* 0x000fc80007ffe1ff */
[----:B------:R-:W-:-:S04]  /*6ea0*/  FSETP.NEU.AND P0, PT, |R19|, R18, PT ;  /* 0x000000121300720b */ /* 0x000fc80003f0d200 */
[----:B------:R-:W-:Y:S02]  /*6eb0*/  FSEL R26, R20, R26, !P0 ;  /* 0x0000001a141a7208 */ /* 0x000fe40004000000 */
[----:B------:R-:W-:Y:S01]  /*6ec0*/  FSEL R27, R23, R27, !P0 ;  /* 0x0000001b171b7208 */ /* 0x000fe20004000000 */
[----:B------:R-:W-:Y:S06]  /*6ed0*/  BRA `(.L_x_76) ;  /* 0x0000000000547947 */ /* 0x000fec0003800000 */
.L_x_75:
[----:B------:R-:W-:-:S14]  /*6ee0*/  DSETP.NAN.AND P0, PT, R18, R18, PT ;  /* 0x000000121200722a */ /* 0x000fdc0003f08000 */
[----:B------:R-:W-:Y:S05]  /*6ef0*/  @P0 BRA `(.L_x_77) ;  /* 0x0000000000440947 */ /* 0x000fea0003800000 */
[----:B------:R-:W-:-:S14]  /*6f00*/  DSETP.NAN.AND P0, PT, R22, R22, PT ;  /* 0x000000161600722a */ /* 0x000fdc0003f08000 */
[----:B------:R-:W-:Y:S05]  /*6f10*/  @P0 BRA `(.L_x_78) ;  /* 0x0000000000300947 */ /* 0x000fea0003800000 */
[----:B------:R-:W-:Y:S01]  /*6f20*/  ISETP.NE.AND P0, PT, R29, R38, PT ;  /* 0x000000261d00720c */ /* 0x000fe20003f05270 */
[----:B------:R-:W-:Y:S02]  /*6f30*/  IMAD.MOV.U32 R26, RZ, RZ, 0x0 ;  /* 0x00000000ff1a7424 */ /* 0x000fe400078e00ff */
[----:B------:R-:W-:-:S10]  /*6f40*/  IMAD.MOV.U32 R27, RZ, RZ, -0x80000 ;  /* 0xfff80000ff1b7424 */ /* 0x000fd400078e00ff */
[----:B------:R-:W-:Y:S05]  /*6f50*/  @!P0 BRA `(.L_x_76) ;  /* 0x0000000000348947 */ /* 0x000fea0003800000 */
[----:B------:R-:W-:Y:S02]  /*6f60*/  ISETP.NE.AND P0, PT, R29, 0x7ff00000, PT ;  /* 0x7ff000001d00780c */ /* 0x000fe40003f05270 */
[----:B------:R-:W-:Y:S02]  /*6f70*/  LOP3.LUT R27, R19, 0x80000000, R23, 0x48, !PT ;  /* 0x80000000131b7812 */ /* 0x000fe400078e4817 */
[----:B------:R-:W-:-:S13]  /*6f80*/  ISETP.EQ.OR P0, PT, R38, RZ, !P0 ;  /* 0x000000ff2600720c */ /* 0x000fda0004702670 */
[----:B------:R-:W-:Y:S01]  /*6f90*/  @P0 LOP3.LUT R18, R27, 0x7ff00000, RZ, 0xfc, !PT ;  /* 0x7ff000001b120812 */ /* 0x000fe200078efcff */
[----:B------:R-:W-:Y:S02]  /*6fa0*/  @!P0 IMAD.MOV.U32 R26, RZ, RZ, RZ ;  /* 0x000000ffff1a8224 */ /* 0x000fe400078e00ff */
[----:B------:R-:W-:Y:S02]  /*6fb0*/  @P0 IMAD.MOV.U32 R26, RZ, RZ, RZ ;  /* 0x000000ffff1a0224 */ /* 0x000fe400078e00ff */
[----:B------:R-:W-:Y:S01]  /*6fc0*/  @P0 IMAD.MOV.U32 R27, RZ, RZ, R18 ;  /* 0x000000ffff1b0224 */ /* 0x000fe200078e0012 */
[----:B------:R-:W-:Y:S06]  /*6fd0*/  BRA `(.L_x_76) ;  /* 0x0000000000147947 */ /* 0x000fec0003800000 */
.L_x_78:
[----:B------:R-:W-:Y:S01]  /*6fe0*/  LOP3.LUT R27, R23, 0x80000, RZ, 0xfc, !PT ;  /* 0x00080000171b7812 */ /* 0x000fe200078efcff */
[----:B------:R-:W-:Y:S01]  /*6ff0*/  IMAD.MOV.U32 R26, RZ, RZ, R22 ;  /* 0x000000ffff1a7224 */ /* 0x000fe200078e0016 */
[----:B------:R-:W-:Y:S06]  /*7000*/  BRA `(.L_x_76) ;  /* 0x0000000000087947 */ /* 0x000fec0003800000 */
.L_x_77:
[----:B------:R-:W-:Y:S01]  /*7010*/  LOP3.LUT R27, R19, 0x80000, RZ, 0xfc, !PT ;  /* 0x00080000131b7812 */ /* 0x000fe200078efcff */
[----:B------:R-:W-:-:S07]  /*7020*/  IMAD.MOV.U32 R26, RZ, RZ, R18 ;  /* 0x000000ffff1a7224 */ /* 0x000fce00078e0012 */
.L_x_76:
[----:B------:R-:W-:Y:S05]  /*7030*/  BSYNC.RECONVERGENT B2 ;  /* 0x0000000000027941 */ /* 0x000fea0003800200 */
.L_x_74:
[----:B------:R-:W-:Y:S02]  /*7040*/  IMAD.MOV.U32 R18, RZ, RZ, R0 ;  /* 0x000000ffff127224 */ /* 0x000fe400078e0000 */
[----:B------:R-:W-:Y:S02]  /*7050*/  IMAD.MOV.U32 R19, RZ, RZ, 0x0 ;  /* 0x00000000ff137424 */ /* 0x000fe400078e00ff */
[----:B------:R-:W-:Y:S02]  /*7060*/  IMAD.MOV.U32 R22, RZ, RZ, R26 ;  /* 0x000000ffff167224 */ /* 0x000fe400078e001a */
[----:B------:R-:W-:Y:S01]  /*7070*/  IMAD.MOV.U32 R23, RZ, RZ, R27 ;  /* 0x000000ffff177224 */ /* 0x000fe200078e001b */
[----:B------:R-:W-:Y:S06]  /*7080*/  RET.REL.NODEC R18 `(calcWind) ;  /* 0xffffff8c12dc7950 */ /* 0x000fec0003c3ffff */
        .weak           $__internal_1_$__cuda_sm20_sqrt_rn_f32_slowpath
        .type           $__internal_1_$__cuda_sm20_sqrt_rn_f32_slowpath,@function
        .size           $__internal_1_$__cuda_sm20_sqrt_rn_f32_slowpath,($__internal_2_$__cuda_sm3x_div_rn_noftz_f32_slowpath - $__internal_1_$__cuda_sm20_sqrt_rn_f32_slowpath)
$__internal_1_$__cuda_sm20_sqrt_rn_f32_slowpath:
[----:B------:R-:W-:-:S13]  /*7090*/  LOP3.LUT P0, RZ, R0, 0x7fffffff, RZ, 0xc0, !PT ;  /* 0x7fffffff00ff7812 */ /* 0x000fda000780c0ff */
[----:B------:R-:W-:Y:S01]  /*70a0*/  @!P0 IMAD.MOV.U32 R15, RZ, RZ, R0 ;  /* 0x000000ffff0f8224 */ /* 0x000fe200078e0000 */
[----:B------:R-:W-:Y:S06]  /*70b0*/  @!P0 BRA `(.L_x_79) ;  /* 0x0000000000408947 */ /* 0x000fec0003800000 */
[----:B------:R-:W-:-:S13]  /*70c0*/  FSETP.GEU.FTZ.AND P0, PT, R0, RZ, PT ;  /* 0x000000ff0000720b */ /* 0x000fda0003f1e000 */
[----:B------:R-:W-:Y:S01]  /*70d0*/  @!P0 IMAD.MOV.U32 R15, RZ, RZ, 0x7fffffff ;  /* 0x7fffffffff0f8424 */ /* 0x000fe200078e00ff */
[----:B------:R-:W-:Y:S06]  /*70e0*/  @!P0 BRA `(.L_x_79) ;  /* 0x0000000000348947 */ /* 0x000fec0003800000 */
[----:B------:R-:W-:-:S13]  /*70f0*/  FSETP.GTU.FTZ.AND P0, PT, |R0|, +INF , PT ;  /* 0x7f8000000000780b */ /* 0x000fda0003f1c200 */
[----:B------:R-:W-:Y:S01]  /*7100*/  @P0 FADD.FTZ R15, R0, 1 ;  /* 0x3f800000000f0421 */ /* 0x000fe20000010000 */
[----:B------:R-:W-:Y:S06]  /*7110*/  @P0 BRA `(.L_x_79) ;  /* 0x0000000000280947 */ /* 0x000fec0003800000 */
[----:B------:R-:W-:-:S13]  /*7120*/  FSETP.NEU.FTZ.AND P0, PT, |R0|, +INF , PT ;  /* 0x7f8000000000780b */ /* 0x000fda0003f1d200 */
[----:B------:R-:W-:-:S04]  /*7130*/  @P0 FFMA R18, R0, 1.84467440737095516160e+19, RZ ;  /* 0x5f80000000120823 */ /* 0x000fc800000000ff */
[----:B------:R-:W0:Y:S02]  /*7140*/  @P0 MUFU.RSQ R15, R18 ;  /* 0x00000012000f0308 */ /* 0x000e240000001400 */
[----:B0-----:R-:W-:Y:S01]  /*7150*/  @P0 FMUL.FTZ R19, R18, R15 ;  /* 0x0000000f12130220 */ /* 0x001fe20000410000 */
[----:B------:R-:W-:Y:S01]  /*7160*/  @P0 FMUL.FTZ R21, R15, 0.5 ;  /* 0x3f0000000f150820 */ /* 0x000fe20000410000 */
[----:B------:R-:W-:Y:S02]  /*7170*/  @!P0 IMAD.MOV.U32 R15, RZ, RZ, R0 ;  /* 0x000000ffff0f8224 */ /* 0x000fe400078e0000 */
[----:B------:R-:W-:-:S04]  /*7180*/  @P0 FADD.FTZ R20, -R19, -RZ ;  /* 0x800000ff13140221 */ /* 0x000fc80000010100 */
[----:B------:R-:W-:-:S04]  /*7190*/  @P0 FFMA R20, R19, R20, R18 ;  /* 0x0000001413140223 */ /* 0x000fc80000000012 */
[----:B------:R-:W-:-:S04]  /*71a0*/  @P0 FFMA R20, R20, R21, R19 ;  /* 0x0000001514140223 */ /* 0x000fc80000000013 */
[----:B------:R-:W-:-:S07]  /*71b0*/  @P0 FMUL.FTZ R15, R20, 2.3283064365386962891e-10 ;  /* 0x2f800000140f0820 */ /* 0x000fce0000410000 */
.L_x_79:
[----:B------:R-:W-:Y:S02]  /*71c0*/  IMAD.MOV.U32 R18, RZ, RZ, R22 ;  /* 0x000000ffff127224 */ /* 0x000fe400078e0016 */
[----:B------:R-:W-:-:S04]  /*71d0*/  IMAD.MOV.U32 R19, RZ, RZ, 0x0 ;  /* 0x00000000ff137424 */ /* 0x000fc800078e00ff */
[----:B------:R-:W-:Y:S05]  /*71e0*/  RET.REL.NODEC R18 `(calcWind) ;  /* 0xffffff8c12847950 */ /* 0x000fea0003c3ffff */
        .weak           $__internal_2_$__cuda_sm3x_div_rn_noftz_f32_slowpath
        .type           $__internal_2_$__cuda_sm3x_div_rn_noftz_f32_slowpath,@function
        .size           $__internal_2_$__cuda_sm3x_div_rn_noftz_f32_slowpath,(.L_x_116 - $__internal_2_$__cuda_sm3x_div_rn_noftz_f32_slowpath)
$__internal_2_$__cuda_sm3x_div_rn_noftz_f32_slowpath:
[----:B------:R-:W-:Y:S01]  /*71f0*/  SHF.R.U32.HI R21, RZ, 0x17, R19 ;  /* 0x00000017ff157819 */ /* 0x000fe20000011613 */
[----:B------:R-:W-:Y:S01]  /*7200*/  BSSY.RECONVERGENT B2, `(.L_x_80) ;  /* 0x0000062000027945 */ /* 0x000fe20003800200 */
[----:B------:R-:W-:Y:S02]  /*7210*/  SHF.R.U32.HI R20, RZ, 0x17, R0 ;  /* 0x00000017ff147819 */ /* 0x000fe40000011600 */
[----:B------:R-:W-:Y:S02]  /*7220*/  LOP3.LUT R21, R21, 0xff, RZ, 0xc0, !PT ;  /* 0x000000ff15157812 */ /* 0x000fe400078ec0ff */
[----:B------:R-:W-:Y:S02]  /*7230*/  LOP3.LUT R26, R20, 0xff, RZ, 0xc0, !PT ;  /* 0x000000ff141a7812 */ /* 0x000fe400078ec0ff */
[----:B------:R-:W-:-:S03]  /*7240*/  IADD3 R25, PT, PT, R21, -0x1, RZ ;  /* 0xffffffff15197810 */ /* 0x000fc60007ffe0ff */
[----:B------:R-:W-:Y:S01]  /*7250*/  VIADD R22, R26, 0xffffffff ;  /* 0xffffffff1a167836 */ /* 0x000fe20000000000 */
[----:B------:R-:W-:-:S04]  /*7260*/  ISETP.GT.U32.AND P0, PT, R25, 0xfd, PT ;  /* 0x000000fd1900780c */ /* 0x000fc80003f04070 */
[----:B------:R-:W-:-:S13]  /*7270*/  ISETP.GT.U32.OR P0, PT, R22, 0xfd, P0 ;  /* 0x000000fd1600780c */ /* 0x000fda0000704470 */
[----:B------:R-:W-:Y:S01]  /*7280*/  @!P0 IMAD.MOV.U32 R20, RZ, RZ, RZ ;  /* 0x000000ffff148224 */ /* 0x000fe200078e00ff */
[----:B------:R-:W-:Y:S06]  /*7290*/  @!P0 BRA `(.L_x_81) ;  /* 0x00000000005c8947 */ /* 0x000fec0003800000 */
[----:B------:R-:W-:Y:S02]  /*72a0*/  FSETP.GTU.FTZ.AND P0, PT, |R0|, +INF , PT ;  /* 0x7f8000000000780b */ /* 0x000fe40003f1c200 */
[----:B------:R-:W-:-:S04]  /*72b0*/  FSETP.GTU.FTZ.AND P1, PT, |R19|, +INF , PT ;  /* 0x7f8000001300780b */ /* 0x000fc80003f3c200 */
[----:B------:R-:W-:-:S13]  /*72c0*/  PLOP3.LUT P0, PT, P0, P1, PT, 0xf8, 0x8f ;  /* 0x00000000008f781c */ /* 0x000fda0000703f70 */
[----:B------:R-:W-:Y:S05]  /*72d0*/  @P0 BRA `(.L_x_82) ;  /* 0x00000004004c0947 */ /* 0x000fea0003800000 */
[----:B------:R-:W-:-:S13]  /*72e0*/  LOP3.LUT P0, RZ, R19, 0x7fffffff, R0, 0xc8, !PT ;  /* 0x7fffffff13ff7812 */ /* 0x000fda000780c800 */
[----:B------:R-:W-:Y:S05]  /*72f0*/  @!P0 BRA `(.L_x_83) ;  /* 0x00000004003c8947 */ /* 0x000fea0003800000 */
[C---:B------:R-:W-:Y:S02]  /*7300*/  FSETP.NEU.FTZ.AND P1, PT, |R0|.reuse, +INF , PT ;  /* 0x7f8000000000780b */ /* 0x040fe40003f3d200 */
[----:B------:R-:W-:Y:S02]  /*7310*/  FSETP.NEU.FTZ.AND P2, PT, |R19|, +INF , PT ;  /* 0x7f8000001300780b */ /* 0x000fe40003f5d200 */
[----:B------:R-:W-:-:S11]  /*7320*/  FSETP.NEU.FTZ.AND P0, PT, |R0|, +INF , PT ;  /* 0x7f8000000000780b */ /* 0x000fd60003f1d200 */
[----:B------:R-:W-:Y:S05]  /*7330*/  @!P2 BRA !P1, `(.L_x_83) ;  /* 0x00000004002ca947 */ /* 0x000fea0004800000 */
[----:B------:R-:W-:-:S04]  /*7340*/  LOP3.LUT P1, RZ, R0, 0x7fffffff, RZ, 0xc0, !PT ;  /* 0x7fffffff00ff7812 */ /* 0x000fc8000782c0ff */
[----:B------:R-:W-:-:S13]  /*7350*/  PLOP3.LUT P1, PT, P2, P1, PT, 0x2f, 0xf2 ;  /* 0x0000000000f2781c */ /* 0x000fda0001722577 */
[----:B------:R-:W-:Y:S05]  /*7360*/  @P1 BRA `(.L_x_84) ;  /* 0x0000000400181947 */ /* 0x000fea0003800000 */
[----:B------:R-:W-:-:S04]  /*7370*/  LOP3.LUT P1, RZ, R19, 0x7fffffff, RZ, 0xc0, !PT ;  /* 0x7fffffff13ff7812 */ /* 0x000fc8000782c0ff */
[----:B------:R-:W-:-:S13]  /*7380*/  PLOP3.LUT P0, PT, P0, P1, PT, 0x2f, 0xf2 ;  /* 0x0000000000f2781c */ /* 0x000fda0000702577 */
[----:B------:R-:W-:Y:S05]  /*7390*/  @P0 BRA `(.L_x_85) ;  /* 0x0000000400000947 */ /* 0x000fea0003800000 */
[----:B------:R-:W-:Y:S02]  /*73a0*/  ISETP.GE.AND P0, PT, R22, RZ, PT ;  /* 0x000000ff1600720c */ /* 0x000fe40003f06270 */
[----:B------:R-:W-:-:S11]  /*73b0*/  ISETP.GE.AND P1, PT, R25, RZ, PT ;  /* 0x000000ff1900720c */ /* 0x000fd60003f26270 */
[----:B------:R-:W-:Y:S02]  /*73c0*/  @P0 IMAD.MOV.U32 R20, RZ, RZ, RZ ;  /* 0x000000ffff140224 */ /* 0x000fe400078e00ff */
[----:B------:R-:W-:Y:S01]  /*73d0*/  @!P0 FFMA R0, R0, 1.84467440737095516160e+19, RZ ;  /* 0x5f80000000008823 */ /* 0x000fe200000000ff */
[----:B------:R-:W-:Y:S02]  /*73e0*/  @!P0 IMAD.MOV.U32 R20, RZ, RZ, -0x40 ;  /* 0xffffffc0ff148424 */ /* 0x000fe400078e00ff */
[----:B------:R-:W-:Y:S02]  /*73f0*/  @!P1 FFMA R19, R19, 1.84467440737095516160e+19, RZ ;  /* 0x5f80000013139823 */ /* 0x000fe400000000ff */
[----:B------:R-:W-:-:S07]  /*7400*/  @!P1 VIADD R20, R20, 0x40 ;  /* 0x0000004014149836 */ /* 0x000fce0000000000 */
.L_x_81:
[----:B------:R-:W-:Y:S01]  /*7410*/  LEA R22, R21, 0xc0800000, 0x17 ;  /* 0xc080000015167811 */ /* 0x000fe200078eb8ff */
[----:B------:R-:W-:Y:S04]  /*7420*/  BSSY.RECONVERGENT B3, `(.L_x_86) ;  /* 0x0000036000037945 */ /* 0x000fe80003800200 */
[----:B------:R-:W-:Y:S02]  /*7430*/  IMAD.IADD R22, R19, 0x1, -R22 ;  /* 0x0000000113167824 */ /* 0x000fe400078e0a16 */
[----:B------:R-:W-:Y:S02]  /*7440*/  VIADD R19, R26, 0xffffff81 ;  /* 0xffffff811a137836 */ /* 0x000fe40000000000 */
[----:B------:R-:W0:Y:S01]  /*7450*/  MUFU.RCP R25, R22 ;  /* 0x0000001600197308 */ /* 0x000e220000001000 */
[----:B------:R-:W-:Y:S01]  /*7460*/  FADD.FTZ R27, -R22, -RZ ;  /* 0x800000ff161b7221 */ /* 0x000fe20000010100 */
[C---:B------:R-:W-:Y:S01]  /*7470*/  IMAD R0, R19.reuse, -0x800000, R0 ;  /* 0xff80000013007824 */ /* 0x040fe200078e0200 */
[----:B------:R-:W-:-:S05]  /*7480*/  IADD3 R21, PT, PT, R19, 0x7f, -R21 ;  /* 0x0000007f13157810 */ /* 0x000fca0007ffe815 */
[----:B------:R-:W-:Y:S02]  /*7490*/  IMAD.IADD R21, R21, 0x1, R20 ;  /* 0x0000000115157824 */ /* 0x000fe400078e0214 */
[----:B0-----:R-:W-:-:S04]  /*74a0*/  FFMA R26, R25, R27, 1 ;  /* 0x3f800000191a7423 */ /* 0x001fc8000000001b */
[----:B------:R-:W-:-:S04]  /*74b0*/  FFMA R28, R25, R26, R25 ;  /* 0x0000001a191c7223 */ /* 0x000fc80000000019 */
[----:B------:R-:W-:-:S04]  /*74c0*/  FFMA R25, R0, R28, RZ ;  /* 0x0000001c00197223 */ /* 0x000fc800000000ff */
[----:B------:R-:W-:-:S04]  /*74d0*/  FFMA R26, R27, R25, R0 ;  /* 0x000000191b1a7223 */ /* 0x000fc80000000000 */
[----:B------:R-:W-:-:S04]  /*74e0*/  FFMA R25, R28, R26, R25 ;  /* 0x0000001a1c197223 */ /* 0x000fc80000000019 */
[----:B------:R-:W-:-:S04]  /*74f0*/  FFMA R26, R27, R25, R0 ;  /* 0x000000191b1a7223 */ /* 0x000fc80000000000 */
[----:B------:R-:W-:-:S05]  /*7500*/  FFMA R0, R28, R26, R25 ;  /* 0x0000001a1c007223 */ /* 0x000fca0000000019 */
[----:B------:R-:W-:-:S04]  /*7510*/  SHF.R.U32.HI R19, RZ, 0x17, R0 ;  /* 0x00000017ff137819 */ /* 0x000fc80000011600 */
[----:B------:R-:W-:-:S05]  /*7520*/  LOP3.LUT R19, R19, 0xff, RZ, 0xc0, !PT ;  /* 0x000000ff13137812 */ /* 0x000fca00078ec0ff */
[----:B------:R-:W-:-:S04]  /*7530*/  IMAD.IADD R27, R19, 0x1, R21 ;  /* 0x00000001131b7824 */ /* 0x000fc800078e0215 */
[----:B------:R-:W-:-:S05]  /*7540*/  VIADD R19, R27, 0xffffffff ;  /* 0xffffffff1b137836 */ /* 0x000fca0000000000 */
[----:B------:R-:W-:-:S13]  /*7550*/  ISETP.GE.U32.AND P0, PT, R19, 0xfe, PT ;  /* 0x000000fe1300780c */ /* 0x000fda0003f06070 */
[----:B------:R-:W-:Y:S05]  /*7560*/  @!P0 BRA `(.L_x_87) ;  /* 0x0000000000808947 */ /* 0x000fea0003800000 */
[----:B------:R-:W-:-:S13]  /*7570*/  ISETP.GT.AND P0, PT, R27, 0xfe, PT ;  /* 0x000000fe1b00780c */ /* 0x000fda0003f04270 */
[----:B------:R-:W-:Y:S05]  /*7580*/  @P0 BRA `(.L_x_88) ;  /* 0x00000000006c0947 */ /* 0x000fea0003800000 */
[----:B------:R-:W-:-:S13]  /*7590*/  ISETP.GE.AND P0, PT, R27, 0x1, PT ;  /* 0x000000011b00780c */ /* 0x000fda0003f06270 */
[----:B------:R-:W-:Y:S05]  /*75a0*/  @P0 BRA `(.L_x_89) ;  /* 0x0000000000740947 */ /* 0x000fea0003800000 */
[----:B------:R-:W-:Y:S02]  /*75b0*/  ISETP.GE.AND P0, PT, R27, -0x18, PT ;  /* 0xffffffe81b00780c */ /* 0x000fe40003f06270 */
[----:B------:R-:W-:-:S11]  /*75c0*/  LOP3.LUT R0, R0, 0x80000000, RZ, 0xc0, !PT ;  /* 0x8000000000007812 */ /* 0x000fd600078ec0ff */
[----:B------:R-:W-:Y:S05]  /*75d0*/  @!P0 BRA `(.L_x_89) ;  /* 0x0000000000688947 */ /* 0x000fea0003800000 */
[CCC-:B------:R-:W-:Y:S01]  /*75e0*/  FFMA.RZ R19, R28.reuse, R26.reuse, R25.reuse ;  /* 0x0000001a1c137223 */ /* 0x1c0fe2000000c019 */
[C---:B------:R-:W-:Y:S02]  /*75f0*/  VIADD R22, R27.reuse, 0x20 ;  /* 0x000000201b167836 */ /* 0x040fe40000000000 */
[CCC-:B------:R-:W-:Y:S01]  /*7600*/  FFMA.RM R20, R28.reuse, R26.reuse, R25.reuse ;  /* 0x0000001a1c147223 */ /* 0x1c0fe20000004019 */
[----:B------:R-:W-:Y:S02]  /*7610*/  ISETP.NE.AND P2, PT, R27, RZ, PT ;  /* 0x000000ff1b00720c */ /* 0x000fe40003f45270 */
[----:B------:R-:W-:Y:S01]  /*7620*/  LOP3.LUT R21, R19, 0x7fffff, RZ, 0xc0, !PT ;  /* 0x007fffff13157812 */ /* 0x000fe200078ec0ff */
[----:B------:R-:W-:Y:S01]  /*7630*/  FFMA.RP R19, R28, R26, R25 ;  /* 0x0000001a1c137223 */ /* 0x000fe20000008019 */
[----:B------:R-:W-:Y:S01]  /*7640*/  IMAD.MOV R25, RZ, RZ, -R27 ;  /* 0x000000ffff197224 */ /* 0x000fe200078e0a1b */
[----:B------:R-:W-:Y:S02]  /*7650*/  ISETP.NE.AND P1, PT, R27, RZ, PT ;  /* 0x000000ff1b00720c */ /* 0x000fe40003f25270 */
[----:B------:R-:W-:-:S02]  /*7660*/  LOP3.LUT R21, R21, 0x800000, RZ, 0xfc, !PT ;  /* 0x0080000015157812 */ /* 0x000fc400078efcff */
[----:B------:R-:W-:Y:S02]  /*7670*/  FSETP.NEU.FTZ.AND P0, PT, R19, R20, PT ;  /* 0x000000141300720b */ /* 0x000fe40003f1d000 */
[----:B------:R-:W-:Y:S02]  /*7680*/  SHF.L.U32 R22, R21, R22, RZ ;  /* 0x0000001615167219 */ /* 0x000fe400000006ff */
[----:B------:R-:W-:Y:S02]  /*7690*/  SEL R20, R25, RZ, P2 ;  /* 0x000000ff19147207 */ /* 0x000fe40001000000 */
[----:B------:R-:W-:Y:S02]  /*76a0*/  ISETP.NE.AND P1, PT, R22, RZ, P1 ;  /* 0x000000ff1600720c */ /* 0x000fe40000f25270 */
[----:B------:R-:W-:Y:S02]  /*76b0*/  SHF.R.U32.HI R20, RZ, R20, R21 ;  /* 0x00000014ff147219 */ /* 0x000fe40000011615 */
[----:B------:R-:W-:-:S02]  /*76c0*/  PLOP3.LUT P0, PT, P0, P1, PT, 0xf8, 0x8f ;  /* 0x00000000008f781c */ /* 0x000fc40000703f70 */
[----:B------:R-:W-:Y:S02]  /*76d0*/  SHF.R.U32.HI R22, RZ, 0x1, R20 ;  /* 0x00000001ff167819 */ /* 0x000fe40000011614 */
[----:B------:R-:W-:-:S04]  /*76e0*/  SEL R19, RZ, 0x1, !P0 ;  /* 0x00000001ff137807 */ /* 0x000fc80004000000 */
[----:B------:R-:W-:-:S04]  /*76f0*/  LOP3.LUT R19, R19, 0x1, R22, 0xf8, !PT ;  /* 0x0000000113137812 */ /* 0x000fc800078ef816 */
[----:B------:R-:W-:-:S05]  /*7700*/  LOP3.LUT R19, R19, R20, RZ, 0xc0, !PT ;  /* 0x0000001413137212 */ /* 0x000fca00078ec0ff */
[----:B------:R-:W-:-:S05]  /*7710*/  IMAD.IADD R19, R22, 0x1, R19 ;  /* 0x0000000116137824 */ /* 0x000fca00078e0213 */
[----:B------:R-:W-:Y:S01]  /*7720*/  LOP3.LUT R0, R19, R0, RZ, 0xfc, !PT ;  /* 0x0000000013007212 */ /* 0x000fe200078efcff */
[----:B------:R-:W-:Y:S06]  /*7730*/  BRA `(.L_x_89) ;  /* 0x0000000000107947 */ /* 0x000fec0003800000 */
.L_x_88:
[----:B------:R-:W-:-:S04]  /*7740*/  LOP3.LUT R0, R0, 0x80000000, RZ, 0xc0, !PT ;  /* 0x8000000000007812 */ /* 0x000fc800078ec0ff */
[----:B------:R-:W-:Y:S01]  /*7750*/  LOP3.LUT R0, R0, 0x7f800000, RZ, 0xfc, !PT ;  /* 0x7f80000000007812 */ /* 0x000fe200078efcff */
[----:B------:R-:W-:Y:S06]  /*7760*/  BRA `(.L_x_89) ;  /* 0x0000000000047947 */ /* 0x000fec0003800000 */
.L_x_87:
[----:B------:R-:W-:-:S07]  /*7770*/  IMAD R0, R21, 0x800000, R0 ;  /* 0x0080000015007824 */ /* 0x000fce00078e0200 */
.L_x_89:
[----:B------:R-:W-:Y:S05]  /*7780*/  BSYNC.RECONVERGENT B3 ;  /* 0x0000000000037941 */ /* 0x000fea0003800200 */
.L_x_86:
[----:B------:R-:W-:Y:S05]  /*7790*/  BRA `(.L_x_90) ;  /* 0x0000000000207947 */ /* 0x000fea0003800000 */
.L_x_85:
[----:B------:R-:W-:-:S04]  /*77a0*/  LOP3.LUT R0, R19, 0x80000000, R0, 0x48, !PT ;  /* 0x8000000013007812 */ /* 0x000fc800078e4800 */
[----:B------:R-:W-:Y:S01]  /*77b0*/  LOP3.LUT R0, R0, 0x7f800000, RZ, 0xfc, !PT ;  /* 0x7f80000000007812 */ /* 0x000fe200078efcff */
[----:B------:R-:W-:Y:S06]  /*77c0*/  BRA `(.L_x_90) ;  /* 0x0000000000147947 */ /* 0x000fec0003800000 */
.L_x_84:
[----:B------:R-:W-:Y:S01]  /*77d0*/  LOP3.LUT R0, R19, 0x80000000, R0, 0x48, !PT ;  /* 0x8000000013007812 */ /* 0x000fe200078e4800 */
[----:B------:R-:W-:Y:S06]  /*77e0*/  BRA `(.L_x_90) ;  /* 0x00000000000c7947 */ /* 0x000fec0003800000 */
.L_x_83:
[----:B------:R-:W0:Y:S01]  /*77f0*/  MUFU.RSQ R0, -QNAN ;  /* 0xffc0000000007908 */ /* 0x000e220000001400 */
[----:B------:R-:W-:Y:S05]  /*7800*/  BRA `(.L_x_90) ;  /* 0x0000000000047947 */ /* 0x000fea0003800000 */
.L_x_82:
[----:B------:R-:W-:-:S07]  /*7810*/  FADD.FTZ R0, R0, R19 ;  /* 0x0000001300007221 */ /* 0x000fce0000010000 */
.L_x_90:
[----:B------:R-:W-:Y:S05]  /*7820*/  BSYNC.RECONVERGENT B2 ;  /* 0x0000000000027941 */ /* 0x000fea0003800200 */
.L_x_80:
[----:B------:R-:W-:-:S04]  /*7830*/  IMAD.MOV.U32 R19, RZ, RZ, 0x0 ;  /* 0x00000000ff137424 */ /* 0x000fc800078e00ff */
[----:B0-----:R-:W-:Y:S05]  /*7840*/  RET.REL.NODEC R18 `(calcWind) ;  /* 0xffffff8412ec7950 */ /* 0x001fea0003c3ffff */
.L_x_91:
[----:B------:R-:W-:-:S00]  /*7850*/  BRA `(.L_x_91) ;  /* 0xfffffffc00fc7947 */ /* 0x000fc0000383ffff */
[----:B------:R-:W-:-:S00]  /*7860*/  NOP ;  /* 0x0000000000007918 */ /* 0x000fc00000000000 */
        /* <DEDUP_REMOVED lines=9> */
.L_x_116:


//--------------------- .text.infraredCooling     --------------------------
	.section	.text.infraredCooling,"ax",@progbits
	.align	128
        .global         infraredCooling
        .type           infraredCooling,@function
        .size           infraredCooling,(.L_x_119 - infraredCooling)
        .other          infraredCooling,@"STO_CUDA_ENTRY STV_DEFAULT"
infraredCooling:
.text.infraredCooling:
[----:B------:R-:W-:Y:S01]  /*0000*/  LDC R1, c[0x0][0x37c] ;  /* 0x0000df00ff017b82 */ /* 0x000fe20000000800 */
[----:B------:R-:W-:Y:S05]  /*0010*/  EXIT ;  /* 0x000000000000794d */ /* 0x000fea0003800000 */
.L_x_92:
        /* <DEDUP_REMOVED lines=14> */
.L_x_119:


//--------------------- .text.solarHeating        --------------------------
	.section	.text.solarHeating,"ax",@progbits
	.align	128
        .global         solarHeating
        .type           solarHeating,@function
        .size           solarHeating,(.L_x_120 - solarHeating)
        .other          solarHeating,@"STO_CUDA_ENTRY STV_DEFAULT"
solarHeating:
.text.solarHeating:
[----:B------:R-:W-:Y:S01]  /*0000*/  LDC R1, c[0x0][0x37c] ;  /* 0x0000df00ff017b82 */ /* 0x000fe20000000800 */
[----:B------:R-:W-:Y:S05]  /*0010*/  EXIT ;  /* 0x000000000000794d */ /* 0x000fea0003800000 */
.L_x_93:
        /* <DEDUP_REMOVED lines=14> */
.L_x_120:


//--------------------- .text.copy                --------------------------
	.section	.text.copy,"ax",@progbits
	.align	128
        .global         copy
        .type           copy,@function
        .size           copy,(.L_x_121 - copy)
        .other          copy,@"STO_CUDA_ENTRY STV_DEFAULT"
copy:
.text.copy:
[----:B------:R-:W-:Y:S08]  /*0000*/  LDC R1, c[0x0][0x37c] ;  /* 0x0000df00ff017b82 */ /* 0x000ff00000000800 */
[----:B------:R-:W0:Y:S01]  /*0010*/  LDC.64 R2, c[0x0][0x380] ;  /* 0x0000e000ff027b82 */ /* 0x000e220000000a00 */
[----:B------:R-:W0:Y:S02]  /*0020*/  LDCU.64 UR10, c[0x0][0x358] ;  /* 0x00006b00ff0a77ac */ /* 0x000e240008000a00 */
[----:B0-----:R-:W2:Y:S04]  /*0030*/  LDG.E R5, desc[UR10][R2.64] ;  /* 0x0000000a02057981 */ /* 0x001ea8000c1e1900 */
[----:B------:R-:W2:Y:S04]  /*0040*/  LDG.E R0, desc[UR10][R2.64+0x4] ;  /* 0x0000040a02007981 */ /* 0x000ea8000c1e1900 */
[----:B------:R0:W3:Y:S01]  /*0050*/  LDG.E R6, desc[UR10][R2.64+0x8] ;  /* 0x0000080a02067981 */ /* 0x0000e2000c1e1900 */
[----:B------:R-:W-:Y:S01]  /*0060*/  S2UR UR4, SR_CTAID.Y ;  /* 0x00000000000479c3 */ /* 0x000fe20000002600 */
[----:B------:R-:W1:Y:S01]  /*0070*/  LDCU UR12, c[0x0][0x360] ;  /* 0x00006c00ff0c77ac */ /* 0x000e620008000800 */
[----:B------:R-:W0:Y:S01]  /*0080*/  S2R R4, SR_TID.Y ;  /* 0x0000000000047919 */ /* 0x000e220000002200 */
[----:B------:R-:W1:Y:S01]  /*0090*/  LDCU UR13, c[0x0][0x364] ;  /* 0x00006c80ff0d77ac */ /* 0x000e620008000800 */
[----:B------:R-:W0:Y:S04]  /*00a0*/  S2R R9, SR_TID.Z ;  /* 0x0000000000097919 */ /* 0x000e280000002300 */
[----:B------:R-:W4:Y:S01]  /*00b0*/  S2UR UR7, SR_CTAID.Z ;  /* 0x00000000000779c3 */ /* 0x000f220000002700 */
[----:B------:R-:W5:Y:S01]  /*00c0*/  LDCU UR6, c[0x0][0x370] ;  /* 0x00006e00ff0677ac */ /* 0x000f620008000800 */
[----:B------:R-:W5:Y:S01]  /*00d0*/  S2R R7, SR_TID.X ;  /* 0x0000000000077919 */ /* 0x000f620000002100 */
[----:B------:R-:W4:Y:S05]  /*00e0*/  LDCU UR8, c[0x0][0x374] ;  /* 0x00006e80ff0877ac */ /* 0x000f2a0008000800 */
[----:B------:R-:W5:Y:S01]  /*00f0*/  S2UR UR5, SR_CTAID.X ;  /* 0x00000000000579c3 */ /* 0x000f620000002500 */
[----:B-1----:R-:W-:-:S07]  /*0100*/  UIMAD UR9, UR12, UR13, URZ ;  /* 0x0000000d0c0972a4 */ /* 0x002fce000f8e02ff */
[----:B------:R-:W1:Y:S01]  /*0110*/  LDC R8, c[0x0][0x368] ;  /* 0x0000da00ff087b82 */ /* 0x000e620000000800 */
[----:B----4-:R-:W-:Y:S01]  /*0120*/  UIMAD UR4, UR7, UR8, UR4 ;  /* 0x00000008070472a4 */ /* 0x010fe2000f8e0204 */
[----:B0-----:R-:W-:-:S03]  /*0130*/  IMAD R2, R9, UR13, R4 ;  /* 0x0000000d09027c24 */ /* 0x001fc6000f8e0204 */
[----:B-----5:R-:W-:Y:S01]  /*0140*/  UIMAD UR4, UR4, UR6, UR5 ;  /* 0x00000006040472a4 */ /* 0x020fe2000f8e0205 */
[----:B------:R-:W-:Y:S02]  /*0150*/  IMAD R3, R2, UR12, R7 ;  /* 0x0000000c02037c24 */ /* 0x000fe4000f8e0207 */
[----:B-1----:R-:W-:-:S04]  /*0160*/  IMAD R8, R8, UR9, RZ ;  /* 0x0000000908087c24 */ /* 0x002fc8000f8e02ff */
[----:B------:R-:W-:Y:S02]  /*0170*/  IMAD R8, R8, UR4, R3 ;  /* 0x0000000408087c24 */ /* 0x000fe4000f8e0203 */
[----:B--2---:R-:W-:-:S04]  /*0180*/  IMAD R7, R5, R0, RZ ;  /* 0x0000000005077224 */ /* 0x004fc800078e02ff */
[----:B---3--:R-:W-:-:S05]  /*0190*/  IMAD R7, R6, R7, RZ ;  /* 0x0000000706077224 */ /* 0x008fca00078e02ff */
[----:B------:R-:W-:-:S13]  /*01a0*/  ISETP.GE.AND P0, PT, R8, R7, PT ;  /* 0x000000070800720c */ /* 0x000fda0003f06270 */
[----:B------:R-:W-:Y:S05]  /*01b0*/  @P0 EXIT ;  /* 0x000000000000094d */ /* 0x000fea0003800000 */
[----:B------:R-:W-:-:S13]  /*01c0*/  ISETP.NE.AND P0, PT, R8, RZ, PT ;  /* 0x000000ff0800720c */ /* 0x000fda0003f05270 */
[----:B------:R-:W0:Y:S08]  /*01d0*/  @!P0 LDC.64 R14, c[0x0][0x388] ;  /* 0x0000e200ff0e8b82 */ /* 0x000e300000000a00 */
[----:B------:R-:W1:Y:S01]  /*01e0*/  @!P0 LDC.64 R2, c[0x0][0x3e0] ;  /* 0x0000f800ff028b82 */ /* 0x000e620000000a00 */
[----:B0-----:R-:W2:Y:S04]  /*01f0*/  @!P0 LDG.E R4, desc[UR10][R14.64] ;  /* 0x0000000a0e048981 */ /* 0x001ea8000c1e1900 */
[----:B-1----:R-:W2:Y:S01]  /*0200*/  @!P0 LDG.E R7, desc[UR10][R2.64] ;  /* 0x0000000a02078981 */ /* 0x002ea2000c1e1900 */
[----:B------:R-:W-:-:S04]  /*0210*/  IABS R9, R5 ;  /* 0x0000000500097213 */ /* 0x000fc80000000000 */
[----:B------:R-:W0:Y:S08]  /*0220*/  I2F.RP R11, R9 ;  /* 0x00000009000b7306 */ /* 0x000e300000209400 */
[----:B0-----:R-:W0:Y:S02]  /*0230*/  MUFU.RCP R11, R11 ;  /* 0x0000000b000b7308 */ /* 0x001e240000001000 */
[----:B0-----:R-:W-:-:S06]  /*0240*/  IADD3 R12, PT, PT, R11, 0xffffffe, RZ ;  /* 0x0ffffffe0b0c7810 */ /* 0x001fcc0007ffe0ff */
[----:B------:R0:W1:Y:S02]  /*0250*/  F2I.FTZ.U32.TRUNC.NTZ R13, R12 ;  /* 0x0000000c000d7305 */ /* 0x000064000021f000 */
[----:B0-----:R-:W-:Y:S01]  /*0260*/  HFMA2 R12, -RZ, RZ, 0, 0 ;  /* 0x00000000ff0c7431 */ /* 0x001fe200000001ff */
[----:B-1----:R-:W-:Y:S01]  /*0270*/  IADD3 R16, PT, PT, RZ, -R13, RZ ;  /* 0x8000000dff107210 */ /* 0x002fe20007ffe0ff */
[----:B--2---:R-:W-:Y:S02]  /*0280*/  @!P0 FADD R17, R4, R7 ;  /* 0x0000000704118221 */ /* 0x004fe40000000000 */
[----:B------:R-:W2:Y:S04]  /*0290*/  @!P0 LDG.E R7, desc[UR10][R2.64+0x4] ;  /* 0x0000040a02078981 */ /* 0x000ea8000c1e1900 */
[----:B------:R0:W-:Y:S04]  /*02a0*/  @!P0 STG.E desc[UR10][R2.64], R17 ;  /* 0x0000001102008986 */ /* 0x0001e8000c10190a */
[----:B------:R1:W2:Y:S01]  /*02b0*/  @!P0 LDG.E R10, desc[UR10][R14.64+0x4] ;  /* 0x0000040a0e0a8981 */ /* 0x0002a2000c1e1900 */
[----:B------:R-:W-:-:S02]  /*02c0*/  IABS R4, R0 ;  /* 0x0000000000047213 */ /* 0x000fc40000000000 */
[----:B0-----:R-:W-:Y:S01]  /*02d0*/  IABS R17, R5 ;  /* 0x0000000500117213 */ /* 0x001fe20000000000 */
[----:B-1----:R-:W-:Y:S01]  /*02e0*/  IMAD R15, R16, R9, RZ ;  /* 0x00000009100f7224 */ /* 0x002fe200078e02ff */
[----:B------:R-:W-:Y:S01]  /*02f0*/  IABS R16, R8 ;  /* 0x0000000800107213 */ /* 0x000fe20000000000 */
[----:B------:R-:W0:Y:S02]  /*0300*/  I2F.RP R14, R4 ;  /* 0x00000004000e7306 */ /* 0x000e240000209400 */
[----:B------:R-:W-:Y:S01]  /*0310*/  IMAD.HI.U32 R13, R13, R15, R12 ;  /* 0x0000000f0d0d7227 */ /* 0x000fe200078e000c */
[----:B------:R-:W-:Y:S02]  /*0320*/  MOV R12, R16 ;  /* 0x00000010000c7202 */ /* 0x000fe40000000f00 */
[----:B------:R-:W-:Y:S02]  /*0330*/  IADD3 R15, PT, PT, RZ, -R17, RZ ;  /* 0x80000011ff0f7210 */ /* 0x000fe40007ffe0ff */
[----:B------:R-:W-:Y:S01]  /*0340*/  IABS R17, R0 ;  /* 0x0000000000117213 */ /* 0x000fe20000000000 */
[----:B------:R-:W-:-:S03]  /*0350*/  IMAD.HI.U32 R11, R13, R12, RZ ;  /* 0x0000000c0d0b7227 */ /* 0x000fc600078e00ff */
[----:B------:R-:W-:Y:S01]  /*0360*/  IADD3 R17, PT, PT, RZ, -R17, RZ ;  /* 0x80000011ff117210 */ /* 0x000fe20007ffe0ff */
[----:B------:R-:W-:Y:S01]  /*0370*/  IMAD R12, R11, R15, R12 ;  /* 0x0000000f0b0c7224 */ /* 0x000fe200078e020c */
[----:B0-----:R-:W0:Y:S04]  /*0380*/  MUFU.RCP R14, R14 ;  /* 0x0000000e000e7308 */ /* 0x001e280000001000 */
[----:B------:R-:W-:-:S13]  /*0390*/  ISETP.GT.U32.AND P3, PT, R9, R12, PT ;  /* 0x0000000c0900720c */ /* 0x000fda0003f64070 */
[-C--:B------:R-:W-:Y:S02]  /*03a0*/  @!P3 IADD3 R12, PT, PT, R12, -R9.reuse, RZ ;  /* 0x800000090c0cb210 */ /* 0x080fe40007ffe0ff */
[----:B0-----:R-:W-:Y:S02]  /*03b0*/  IADD3 R13, PT, PT, R14, 0xffffffe, RZ ;  /* 0x0ffffffe0e0d7810 */ /* 0x001fe40007ffe0ff */
[----:B------:R-:W-:Y:S01]  /*03c0*/  ISETP.GE.U32.AND P1, PT, R12, R9, PT ;  /* 0x000000090c00720c */ /* 0x000fe20003f26070 */
[----:B------:R-:W-:Y:S01]  /*03d0*/  HFMA2 R12, -RZ, RZ, 0, 0 ;  /* 0x00000000ff0c7431 */ /* 0x000fe200000001ff */
[----:B------:R-:W-:Y:S02]  /*03e0*/  LOP3.LUT R9, R8, R5, RZ, 0x3c, !PT ;  /* 0x0000000508097212 */ /* 0x000fe400078e3cff */
[----:B------:R-:W0:Y:S01]  /*03f0*/  F2I.FTZ.U32.TRUNC.NTZ R13, R13 ;  /* 0x0000000d000d7305 */ /* 0x000e22000021f000 */
[----:B------:R-:W-:Y:S02]  /*0400*/  @!P3 IADD3 R11, PT, PT, R11, 0x1, RZ ;  /* 0x000000010b0bb810 */ /* 0x000fe40007ffe0ff */
[----:B------:R-:W-:-:S02]  /*0410*/  ISETP.GE.AND P2, PT, R9, RZ, PT ;  /* 0x000000ff0900720c */ /* 0x000fc40003f46270 */
[----:B------:R-:W-:-:S04]  /*0420*/  ISETP.NE.AND P3, PT, R5, RZ, PT ;  /* 0x000000ff0500720c */ /* 0x000fc80003f65270 */
[----:B------:R-:W-:-:S04]  /*0430*/  @P1 IADD3 R11, PT, PT, R11, 0x1, RZ ;  /* 0x000000010b0b1810 */ /* 0x000fc80007ffe0ff */
[----:B------:R-:W-:Y:S02]  /*0440*/  MOV R9, R11 ;  /* 0x0000000b00097202 */ /* 0x000fe40000000f00 */
[----:B0-----:R-:W-:Y:S02]  /*0450*/  IADD3 R15, PT, PT, RZ, -R13, RZ ;  /* 0x8000000dff0f7210 */ /* 0x001fe40007ffe0ff */
[----:B------:R-:W-:Y:S02]  /*0460*/  @!P2 IADD3 R9, PT, PT, -R9, RZ, RZ ;  /* 0x000000ff0909a210 */ /* 0x000fe40007ffe1ff */
[----:B------:R-:W-:Y:S01]  /*0470*/  @!P3 LOP3.LUT R9, RZ, R5, RZ, 0x33, !PT ;  /* 0x00000005ff09b212 */ /* 0x000fe200078e33ff */
[----:B------:R-:W-:Y:S01]  /*0480*/  IMAD R15, R15, R4, RZ ;  /* 0x000000040f0f7224 */ /* 0x000fe200078e02ff */
[----:B------:R-:W-:Y:S02]  /*0490*/  IABS R11, R6 ;  /* 0x00000006000b7213 */ /* 0x000fe40000000000 */
[----:B------:R-:W-:Y:S01]  /*04a0*/  IABS R14, R9 ;  /* 0x00000009000e7213 */ /* 0x000fe20000000000 */
[----:B------:R-:W-:Y:S01]  /*04b0*/  IMAD.HI.U32 R12, R13, R15, R12 ;  /* 0x0000000f0d0c7227 */ /* 0x000fe200078e000c */
[----:B------:R-:W0:Y:S02]  /*04c0*/  I2F.RP R16, R11 ;  /* 0x0000000b00107306 */ /* 0x000e240000209400 */
[----:B------:R-:W-:-:S02]  /*04d0*/  MOV R13, R14 ;  /* 0x0000000e000d7202 */ /* 0x000fc40000000f00 */
[----:B------:R-:W-:-:S03]  /*04e0*/  MOV R14, R17 ;  /* 0x00000011000e7202 */ /* 0x000fc60000000f00 */
[----:B------:R-:W-:-:S04]  /*04f0*/  IMAD.HI.U32 R12, R12, R13, RZ ;  /* 0x0000000d0c0c7227 */ /* 0x000fc800078e00ff */
[----:B------:R-:W-:Y:S01]  /*0500*/  IMAD R13, R12, R14, R13 ;  /* 0x0000000e0c0d7224 */ /* 0x000fe200078e020d */
[----:B0-----:R-:W0:Y:S04]  /*0510*/  MUFU.RCP R16, R16 ;  /* 0x0000001000107308 */ /* 0x001e280000001000 */
[----:B------:R-:W-:-:S13]  /*0520*/  ISETP.GT.U32.AND P3, PT, R4, R13, PT ;  /* 0x0000000d0400720c */ /* 0x000fda0003f64070 */
[-C--:B------:R-:W-:Y:S02]  /*0530*/  @!P3 IADD3 R13, PT, PT, R13, -R4.reuse, RZ ;  /* 0x800000040d0db210 */ /* 0x080fe40007ffe0ff */
[----:B------:R-:W-:Y:S02]  /*0540*/  @!P3 IADD3 R12, PT, PT, R12, 0x1, RZ ;  /* 0x000000010c0cb810 */ /* 0x000fe40007ffe0ff */
[----:B0-----:R-:W-:Y:S02]  /*0550*/  IADD3 R14, PT, PT, R16, 0xffffffe, RZ ;  /* 0x0ffffffe100e7810 */ /* 0x001fe40007ffe0ff */
[----:B------:R-:W-:Y:S02]  /*0560*/  ISETP.GE.U32.AND P1, PT, R13, R4, PT ;  /* 0x000000040d00720c */ /* 0x000fe40003f26070 */
[----:B------:R-:W-:Y:S01]  /*0570*/  LOP3.LUT R4, R9, R0, RZ, 0x3c, !PT ;  /* 0x0000000009047212 */ /* 0x000fe200078e3cff */
[----:B------:R0:W1:Y:S01]  /*0580*/  F2I.FTZ.U32.TRUNC.NTZ R15, R14 ;  /* 0x0000000e000f7305 */ /* 0x000062000021f000 */
[----:B------:R-:W-:-:S02]  /*0590*/  ISETP.NE.AND P3, PT, R0, RZ, PT ;  /* 0x000000ff0000720c */ /* 0x000fc40003f65270 */
[----:B------:R-:W-:Y:S02]  /*05a0*/  ISETP.GE.AND P2, PT, R4, RZ, PT ;  /* 0x000000ff0400720c */ /* 0x000fe40003f46270 */
[----:B------:R-:W-:Y:S01]  /*05b0*/  IABS R16, R6 ;  /* 0x0000000600107213 */ /* 0x000fe20000000000 */
[----:B0-----:R-:W-:-:S04]  /*05c0*/  HFMA2 R14, -RZ, RZ, 0, 0 ;  /* 0x00000000ff0e7431 */ /* 0x001fc800000001ff */
[----:B------:R-:W-:Y:S02]  /*05d0*/  @P1 IADD3 R12, PT, PT, R12, 0x1, RZ ;  /* 0x000000010c0c1810 */ /* 0x000fe40007ffe0ff */
[----:B------:R-:W-:Y:S02]  /*05e0*/  IADD3 R16, PT, PT, RZ, -R16, RZ ;  /* 0x80000010ff107210 */ /* 0x000fe40007ffe0ff */
[----:B-1----:R-:W-:Y:S02]  /*05f0*/  IADD3 R4, PT, PT, RZ, -R15, RZ ;  /* 0x8000000fff047210 */ /* 0x002fe40007ffe0ff */
[----:B------:R-:W-:Y:S02]  /*0600*/  @!P2 IADD3 R12, PT, PT, -R12, RZ, RZ ;  /* 0x000000ff0c0ca210 */ /* 0x000fe40007ffe1ff */
[----:B------:R-:W-:Y:S01]  /*0610*/  @!P3 LOP3.LUT R12, RZ, R0, RZ, 0x33, !PT ;  /* 0x00000000ff0cb212 */ /* 0x000fe200078e33ff */
[----:B------:R-:W-:-:S03]  /*0620*/  IMAD R13, R4, R11, RZ ;  /* 0x0000000b040d7224 */ /* 0x000fc600078e02ff */
[----:B------:R-:W-:Y:S01]  /*0630*/  IABS R4, R12 ;  /* 0x0000000c00047213 */ /* 0x000fe20000000000 */
[----:B------:R-:W-:Y:S01]  /*0640*/  IMAD.HI.U32 R14, R15, R13, R14 ;  /* 0x0000000d0f0e7227 */ /* 0x000fe200078e000e */
[----:B------:R-:W-:Y:S02]  /*0650*/  ISETP.GE.AND P3, PT, R12, RZ, PT ;  /* 0x000000ff0c00720c */ /* 0x000fe40003f66270 */
[----:B------:R-:W-:Y:S02]  /*0660*/  MOV R13, R4 ;  /* 0x00000004000d7202 */ /* 0x000fe40000000f00 */
[----:B------:R-:W-:-:S03]  /*0670*/  MOV R4, R16 ;  /* 0x0000001000047202 */ /* 0x000fc60000000f00 */
[----:B------:R-:W-:-:S04]  /*0680*/  IMAD.HI.U32 R14, R14, R13, RZ ;  /* 0x0000000d0e0e7227 */ /* 0x000fc800078e00ff */
[----:B------:R-:W-:-:S05]  /*0690*/  IMAD R4, R14, R4, R13 ;  /* 0x000000040e047224 */ /* 0x000fca00078e020d */
[----:B------:R-:W-:-:S13]  /*06a0*/  ISETP.GT.U32.AND P1, PT, R11, R4, PT ;  /* 0x000000040b00720c */ /* 0x000fda0003f24070 */
[----:B------:R-:W-:Y:S02]  /*06b0*/  @!P1 IADD3 R4, PT, PT, R4, -R11, RZ ;  /* 0x8000000b04049210 */ /* 0x000fe40007ffe0ff */
[----:B------:R-:W-:Y:S02]  /*06c0*/  ISETP.NE.AND P1, PT, R6, RZ, PT ;  /* 0x000000ff0600720c */ /* 0x000fe40003f25270 */
[----:B------:R-:W-:-:S13]  /*06d0*/  ISETP.GT.U32.AND P2, PT, R11, R4, PT ;  /* 0x000000040b00720c */ /* 0x000fda0003f44070 */
[----:B------:R-:W-:-:S04]  /*06e0*/  @!P2 IADD3 R4, PT, PT, R4, -R11, RZ ;  /* 0x8000000b0404a210 */ /* 0x000fc80007ffe0ff */
[----:B------:R-:W-:Y:S02]  /*06f0*/  @!P3 IADD3 R4, PT, PT, -R4, RZ, RZ ;  /* 0x000000ff0404b210 */ /* 0x000fe40007ffe1ff */
[----:B------:R-:W-:Y:S02]  /*0700*/  @!P1 LOP3.LUT R4, RZ, R6, RZ, 0x33, !PT ;  /* 0x00000006ff049212 */ /* 0x000fe400078e33ff */
[----:B------:R-:W-:Y:S02]  /*0710*/  IADD3 R6, PT, PT, -R9, RZ, RZ ;  /* 0x000000ff09067210 */ /* 0x000fe40007ffe1ff */
[----:B------:R-:W-:-:S03]  /*0720*/  ISETP.NE.AND P1, PT, R4, RZ, PT ;  /* 0x000000ff0400720c */ /* 0x000fc60003f25270 */
[----:B------:R-:W-:-:S10]  /*0730*/  IMAD R5, R5, R6, R8 ;  /* 0x0000000605057224 */ /* 0x000fd400078e0208 */
[----:B------:R-:W0:Y:S01]  /*0740*/  @!P1 LDC.64 R14, c[0x0][0x3a8] ;  /* 0x0000ea00ff0e9b82 */ /* 0x000e220000000a00 */
[----:B--2---:R-:W-:Y:S01]  /*0750*/  @!P0 FADD R17, R10, R7 ;  /* 0x000000070a118221 */ /* 0x004fe20000000000 */
[----:B0-----:R-:W-:-:S06]  /*0760*/  @!P1 IMAD.WIDE.U32 R6, R5, 0x8, R14 ;  /* 0x0000000805069825 */ /* 0x001fcc00078e000e */
[----:B------:R-:W0:Y:S01]  /*0770*/  @!P1 LDC.64 R10, c[0x0][0x3e8] ;  /* 0x0000fa00ff0a9b82 */ /* 0x000e220000000a00 */
[----:B------:R1:W-:Y:S04]  /*0780*/  @!P0 STG.E desc[UR10][R2.64+0x4], R17 ;  /* 0x0000041102008986 */ /* 0x0003e8000c10190a */
[----:B------:R-:W2:Y:S01]  /*0790*/  @!P1 LDG.E.64 R6, desc[UR10][R6.64] ;  /* 0x0000000a06069981 */ /* 0x000ea2000c1e1b00 */
[----:B------:R-:W-:Y:S02]  /*07a0*/  IADD3 R12, PT, PT, -R12, RZ, RZ ;  /* 0x000000ff0c0c7210 */ /* 0x000fe40007ffe1ff */
[----:B------:R-:W1:Y:S03]  /*07b0*/  @!P1 LDC.64 R14, c[0x0][0x3b0] ;  /* 0x0000ec00ff0e9b82 */ /* 0x000e660000000a00 */
[----:B------:R-:W-:-:S02]  /*07c0*/  IMAD R0, R0, R12, R9 ;  /* 0x0000000c00007224 */ /* 0x000fc400078e0209 */
[----:B0-----:R-:W-:-:S06]  /*07d0*/  @!P1 IMAD.WIDE.U32 R10, R5, 0x8, R10 ;  /* 0x00000008050a9825 */ /* 0x001fcc00078e000a */
[----:B------:R-:W3:Y:S01]  /*07e0*/  @!P1 LDG.E.64 R10, desc[UR10][R10.64] ;  /* 0x0000000a0a0a9981 */ /* 0x000ee2000c1e1b00 */
[----:B--2---:R-:W-:-:S05]  /*07f0*/  @!P1 IMAD.WIDE.U32 R8, R0, 0x4, R6 ;  /* 0x0000000400089825 */ /* 0x004fca00078e0006 */
[----:B------:R-:W2:Y:S01]  /*0800*/  @!P1 LDG.E R19, desc[UR10][R8.64] ;  /* 0x0000000a08139981 */ /* 0x000ea2000c1e1900 */
[----:B-1----:R-:W-:Y:S02]  /*0810*/  @!P1 IMAD.WIDE.U32 R2, R5, 0x8, R14 ;  /* 0x0000000805029825 */ /* 0x002fe400078e000e */
[----:B------:R-:W0:Y:S02]  /*0820*/  @!P1 LDC.64 R14, c[0x0][0x3f0] ;  /* 0x0000fc00ff0e9b82 */ /* 0x000e240000000a00 */
[----:B---3--:R-:W-:-:S06]  /*0830*/  @!P1 IMAD.WIDE.U32 R12, R0, 0x4, R10 ;  /* 0x00000004000c9825 */ /* 0x008fcc00078e000a */
[----:B------:R-:W1:Y:S01]  /*0840*/  LDC.64 R10, c[0x0][0x3b8] ;  /* 0x0000ee00ff0a7b82 */ /* 0x000e620000000a00 */
[----:B--2---:R2:W-:Y:S04]  /*0850*/  @!P1 STG.E desc[UR10][R12.64], R19 ;  /* 0x000000130c009986 */ /* 0x0045e8000c10190a */
[----:B------:R-:W3:Y:S01]  /*0860*/  @!P1 LDG.E.64 R2, desc[UR10][R2.64] ;  /* 0x0000000a02029981 */ /* 0x000ee2000c1e1b00 */
[----:B0-----:R-:W-:-:S06]  /*0870*/  @!P1 IMAD.WIDE.U32 R14, R5, 0x8, R14 ;  /* 0x00000008050e9825 */ /* 0x001fcc00078e000e */
[----:B------:R-:W4:Y:S01]  /*0880*/  @!P1 LDG.E.64 R14, desc[UR10][R14.64] ;  /* 0x0000000a0e0e9981 */ /* 0x000f22000c1e1b00 */
[----:B-1----:R-:W-:Y:S01]  /*0890*/  IMAD.WIDE.U32 R10, R5, 0x8, R10 ;  /* 0x00000008050a7825 */ /* 0x002fe200078e000a */
[----:B--2---:R-:W0:Y:S03]  /*08a0*/  LDC.64 R12, c[0x0][0x3f8] ;  /* 0x0000fe00ff0c7b82 */ /* 0x004e260000000a00 */
[----:B---3--:R-:W-:-:S05]  /*08b0*/  @!P1 IMAD.WIDE.U32 R6, R0, 0x4, R2 ;  /* 0x0000000400069825 */ /* 0x008fca00078e0002 */
[----:B------:R-:W2:Y:S01]  /*08c0*/  @!P1 LDG.E R17, desc[UR10][R6.64] ;  /* 0x0000000a06119981 */ /* 0x000ea2000c1e1900 */
[----:B----4-:R-:W-:-:S05]  /*08d0*/  @!P1 IMAD.WIDE.U32 R8, R0, 0x4, R14 ;  /* 0x0000000400089825 */ /* 0x010fca00078e000e */
[----:B--2---:R1:W-:Y:S04]  /*08e0*/  @!P1 STG.E desc[UR10][R8.64], R17 ;  /* 0x0000001108009986 */ /* 0x0043e8000c10190a */
[----:B------:R-:W2:Y:S01]  /*08f0*/  LDG.E.64 R10, desc[UR10][R10.64] ;  /* 0x0000000a0a0a7981 */ /* 0x000ea2000c1e1b00 */
[----:B0-----:R-:W-:-:S06]  /*0900*/  IMAD.WIDE.U32 R12, R5, 0x8, R12 ;  /* 0x00000008050c7825 */ /* 0x001fcc00078e000c */
[----:B------:R-:W3:Y:S01]  /*0910*/  LDG.E.64 R12, desc[UR10][R12.64] ;  /* 0x0000000a0c0c7981 */ /* 0x000ee2000c1e1b00 */
[----:B-1----:R-:W0:Y:S01]  /*0920*/  LDC.64 R16, c[0x0][0x3c0] ;  /* 0x0000f000ff107b82 */ /* 0x002e220000000a00 */
[----:B--2---:R-:W-:-:S06]  /*0930*/  IMAD.WIDE.U32 R2, R0, 0x8, R10 ;  /* 0x0000000800027825 */ /* 0x004fcc00078e000a */
[----:B------:R-:W2:Y:S01]  /*0940*/  LDG.E.64 R2, desc[UR10][R2.64] ;  /* 0x0000000a02027981 */ /* 0x000ea2000c1e1b00 */
[----:B---3--:R-:W-:Y:S02]  /*0950*/  IMAD.WIDE.U32 R14, R0, 0x8, R12 ;  /* 0x00000008000e7825 */ /* 0x008fe400078e000c */
[----:B------:R-:W1:Y:S04]  /*0960*/  LDC.64 R12, c[0x0][0x400] ;  /* 0x00010000ff0c7b82 */ /* 0x000e680000000a00 */
[----:B------:R-:W3:Y:S01]  /*0970*/  LDG.E.64 R14, desc[UR10][R14.64] ;  /* 0x0000000a0e0e7981 */ /* 0x000ee2000c1e1b00 */
[----:B--2---:R-:W-:-:S05]  /*0980*/  IMAD.WIDE.U32 R6, R4, 0x4, R2 ;  /* 0x0000000404067825 */ /* 0x004fca00078e0002 */
[----:B------:R-:W2:Y:S01]  /*0990*/  LDG.E R19, desc[UR10][R6.64] ;  /* 0x0000000a06137981 */ /* 0x000ea2000c1e1900 */
[----:B0-----:R-:W-:Y:S02]  /*09a0*/  IMAD.WIDE.U32 R10, R5, 0x8, R16 ;  /* 0x00000008050a7825 */ /* 0x001fe400078e0010 */
[----:B------:R-:W0:Y:S02]  /*09b0*/  LDC.64 R16, c[0x0][0x3c8] ;  /* 0x0000f200ff107b82 */ /* 0x000e240000000a00 */
[----:B---3--:R-:W-:-:S05]  /*09c0*/  IMAD.WIDE.U32 R8, R4, 0x4, R14 ;  /* 0x0000000404087825 */ /* 0x008fca00078e000e */
[----:B--2---:R2:W-:Y:S04]  /*09d0*/  STG.E desc[UR10][R8.64], R19 ;  /* 0x0000001308007986 */ /* 0x0045e8000c10190a */
[----:B------:R-:W3:Y:S01]  /*09e0*/  LDG.E.64 R10, desc[UR10][R10.64] ;  /* 0x0000000a0a0a7981 */ /* 0x000ee2000c1e1b00 */
[----:B-1----:R-:W-:-:S06]  /*09f0*/  IMAD.WIDE.U32 R12, R5, 0x8, R12 ;  /* 0x00000008050c7825 */ /* 0x002fcc00078e000c */
[----:B------:R-:W4:Y:S01]  /*0a00*/  LDG.E.64 R12, desc[UR10][R12.64] ;  /* 0x0000000a0c0c7981 */ /* 0x000f22000c1e1b00 */
[----:B---3--:R-:W-:-:S06]  /*0a10*/  IMAD.WIDE.U32 R2, R0, 0x8, R10 ;  /* 0x0000000800027825 */ /* 0x008fcc00078e000a */
[----:B------:R-:W3:Y:S01]  /*0a20*/  LDG.E.64 R2, desc[UR10][R2.64] ;  /* 0x0000000a02027981 */ /* 0x000ee2000c1e1b00 */
[----:B----4-:R-:W-:Y:S02]  /*0a30*/  IMAD.WIDE.U32 R14, R0, 0x8, R12 ;  /* 0x00000008000e7825 */ /* 0x010fe400078e000c */
[----:B------:R-:W1:Y:S04]  /*0a40*/  LDC.64 R12, c[0x0][0x408] ;  /* 0x00010200ff0c7b82 */ /* 0x000e680000000a00 */
[----:B------:R-:W2:Y:S01]  /*0a50*/  LDG.E.64 R14, desc[UR10][R14.64] ;  /* 0x0000000a0e0e7981 */ /* 0x000ea2000c1e1b00 */
[----:B---3--:R-:W-:-:S05]  /*0a60*/  IMAD.WIDE.U32 R6, R4, 0x4, R2 ;  /* 0x0000000404067825 */ /* 0x008fca00078e0002 */
[----:B------:R-:W3:Y:S01]  /*0a70*/  LDG.E R21, desc[UR10][R6.64] ;  /* 0x0000000a06157981 */ /* 0x000ee2000c1e1900 */
[----:B0-----:R-:W-:Y:S02]  /*0a80*/  IMAD.WIDE.U32 R10, R5, 0x8, R16 ;  /* 0x00000008050a7825 */ /* 0x001fe400078e0010 */
[----:B------:R-:W0:Y:S02]  /*0a90*/  LDC.64 R16, c[0x0][0x3d0] ;  /* 0x0000f400ff107b82 */ /* 0x000e240000000a00 */
[----:B--2---:R-:W-:-:S05]  /*0aa0*/  IMAD.WIDE.U32 R8, R4, 0x4, R14 ;  /* 0x0000000404087825 */ /* 0x004fca00078e000e */
[----:B---3--:R2:W-:Y:S04]  /*0ab0*/  STG.E desc[UR10][R8.64], R21 ;  /* 0x0000001508007986 */ /* 0x0085e8000c10190a */
[----:B------:R-:W3:Y:S01]  /*0ac0*/  LDG.E.64 R10, desc[UR10][R10.64] ;  /* 0x0000000a0a0a7981 */ /* 0x000ee2000c1e1b00 */
[----:B-1----:R-:W-:-:S06]  /*0ad0*/  IMAD.WIDE.U32 R12, R5, 0x8, R12 ;  /* 0x00000008050c7825 */ /* 0x002fcc00078e000c */
[----:B------:R-:W4:Y:S01]  /*0ae0*/  LDG.E.64 R12, desc[UR10][R12.64] ;  /* 0x0000000a0c0c7981 */ /* 0x000f22000c1e1b00 */
[----:B---3--:R-:W-:-:S06]  /*0af0*/  IMAD.WIDE.U32 R2, R0, 0x8, R10 ;  /* 0x0000000800027825 */ /* 0x008fcc00078e000a */
[----:B------:R-:W3:Y:S01]  /*0b00*/  LDG.E.64 R2, desc[UR10][R2.64] ;  /* 0x0000000a02027981 */ /* 0x000ee2000c1e1b00 */
[----:B----4-:R-:W-:-:S06]  /*0b10*/  IMAD.WIDE.U32 R14, R0, 0x8, R12 ;  /* 0x00000008000e7825 */ /* 0x010fcc00078e000c */
[----:B------:R-:W2:Y:S01]  /*0b20*/  LDG.E.64 R14, desc[UR10][R14.64] ;  /* 0x0000000a0e0e7981 */ /* 0x000ea2000c1e1b00 */
[C---:B---3--:R-:W-:Y:S02]  /*0b30*/  IMAD.WIDE.U32 R6, R4.reuse, 0x4, R2 ;  /* 0x0000000404067825 */ /* 0x048fe400078e0002 */
[----:B------:R-:W1:Y:S04]  /*0b40*/  LDC.64 R2, c[0x0][0x3d8] ;  /* 0x0000f600ff027b82 */ /* 0x000e680000000a00 */
[----:B------:R-:W3:Y:S01]  /*0b50*/  LDG.E R7, desc[UR10][R6.64] ;  /* 0x0000000a06077981 */ /* 0x000ee2000c1e1900 */
[----:B--2---:R-:W-:-:S04]  /*0b60*/  IMAD.WIDE.U32 R8, R4, 0x4, R14 ;  /* 0x0000000404087825 */ /* 0x004fc800078e000e */
[C---:B0-----:R-:W-:Y:S02]  /*0b70*/  IMAD.WIDE.U32 R10, R5.reuse, 0x8, R16 ;  /* 0x00000008050a7825 */ /* 0x041fe400078e0010 */
[----:B------:R-:W0:Y:S01]  /*0b80*/  LDC.64 R16, c[0x0][0x410] ;  /* 0x00010400ff107b82 */ /* 0x000e220000000a00 */
[----:B---3--:R2:W-:Y:S04]  /*0b90*/  STG.E desc[UR10][R8.64], R7 ;  /* 0x0000000708007986 */ /* 0x0085e8000c10190a */
[----:B------:R-:W3:Y:S01]  /*0ba0*/  LDG.E.64 R10, desc[UR10][R10.64] ;  /* 0x0000000a0a0a7981 */ /* 0x000ee2000c1e1b00 */
[----:B0-----:R-:W-:-:S06]  /*0bb0*/  IMAD.WIDE.U32 R16, R5, 0x8, R16 ;  /* 0x0000000805107825 */ /* 0x001fcc00078e0010 */
[----:B------:R-:W4:Y:S01]  /*0bc0*/  LDG.E.64 R16, desc[UR10][R16.64] ;  /* 0x0000000a10107981 */ /* 0x000f22000c1e1b00 */
[----:B-1----:R-:W-:Y:S01]  /*0bd0*/  IMAD.WIDE.U32 R2, R5, 0x8, R2 ;  /* 0x0000000805027825 */ /* 0x002fe200078e0002 */
[----:B--2---:R-:W0:Y:S03]  /*0be0*/  LDC.64 R6, c[0x0][0x418] ;  /* 0x00010600ff067b82 */ /* 0x004e260000000a00 */
[----:B---3--:R-:W-:-:S06]  /*0bf0*/  IMAD.WIDE.U32 R12, R0, 0x8, R10 ;  /* 0x00000008000c7825 */ /* 0x008fcc00078e000a */
[----:B------:R-:W2:Y:S01]  /*0c00*/  LDG.E.64 R12, desc[UR10][R12.64] ;  /* 0x0000000a0c0c7981 */ /* 0x000ea2000c1e1b00 */
[----:B----4-:R-:W-:-:S06]  /*0c10*/  IMAD.WIDE.U32 R18, R0, 0x8, R16 ;  /* 0x0000000800127825 */ /* 0x010fcc00078e0010 */
[----:B------:R-:W3:Y:S01]  /*0c20*/  LDG.E.64 R18, desc[UR10][R18.64] ;  /* 0x0000000a12127981 */ /* 0x000ee2000c1e1b00 */
[----:B--2---:R-:W-:-:S05]  /*0c30*/  IMAD.WIDE.U32 R14, R4, 0x4, R12 ;  /* 0x00000004040e7825 */ /* 0x004fca00078e000c */
[----:B------:R-:W2:Y:S01]  /*0c40*/  LDG.E R21, desc[UR10][R14.64] ;  /* 0x0000000a0e157981 */ /* 0x000ea2000c1e1900 */
[----:B---3--:R-:W-:-:S05]  /*0c50*/  IMAD.WIDE.U32 R8, R4, 0x4, R18 ;  /* 0x0000000404087825 */ /* 0x008fca00078e0012 */
[----:B--2---:R1:W-:Y:S04]  /*0c60*/  STG.E desc[UR10][R8.64], R21 ;  /* 0x0000001508007986 */ /* 0x0043e8000c10190a */
[----:B------:R-:W2:Y:S01]  /*0c70*/  LDG.E.64 R10, desc[UR10][R2.64] ;  /* 0x0000000a020a7981 */ /* 0x000ea2000c1e1b00 */
[----:B0-----:R-:W-:-:S05]  /*0c80*/  IMAD.WIDE.U32 R6, R5, 0x8, R6 ;  /* 0x0000000805067825 */ /* 0x001fca00078e0006 */
[----:B------:R-:W3:Y:S01]  /*0c90*/  LDG.E.64 R12, desc[UR10][R6.64] ;  /* 0x0000000a060c7981 */ /* 0x000ee2000c1e1b00 */
[----:B--2---:R-:W-:-:S06]  /*0ca0*/  IMAD.WIDE.U32 R10, R0, 0x8, R10 ;  /* 0x00000008000a7825 */ /* 0x004fcc00078e000a */
[----:B------:R-:W2:Y:S01]  /*0cb0*/  LDG.E.64 R10, desc[UR10][R10.64] ;  /* 0x0000000a0a0a7981 */ /* 0x000ea2000c1e1b00 */
[----:B---3--:R-:W-:Y:S01]  /*0cc0*/  IMAD.WIDE.U32 R14, R0, 0x8, R12 ;  /* 0x00000008000e7825 */ /* 0x008fe200078e000c */
[----:B------:R-:W-:-:S05]  /*0cd0*/  LEA R4, R4, R4, 0x1 ;  /* 0x0000000404047211 */ /* 0x000fca00078e08ff */
[----:B------:R-:W1:Y:S01]  /*0ce0*/  LDG.E.64 R14, desc[UR10][R14.64] ;  /* 0x0000000a0e0e7981 */ /* 0x000e62000c1e1b00 */
[----:B--2---:R-:W-:-:S05]  /*0cf0*/  IMAD.WIDE.U32 R12, R4, 0x4, R10 ;  /* 0x00000004040c7825 */ /* 0x004fca00078e000a */
[----:B------:R-:W2:Y:S01]  /*0d00*/  LDG.E R5, desc[UR10][R12.64] ;  /* 0x0000000a0c057981 */ /* 0x000ea2000c1e1900 */
[----:B-1----:R-:W-:-:S05]  /*0d10*/  IMAD.WIDE.U32 R8, R4, 0x4, R14 ;  /* 0x0000000404087825 */ /* 0x002fca00078e000e */
[----:B--2---:R0:W-:Y:S04]  /*0d20*/  STG.E desc[UR10][R8.64], R5 ;  /* 0x0000000508007986 */ /* 0x0041e8000c10190a */
[----:B------:R-:W2:Y:S04]  /*0d30*/  LDG.E.64 R16, desc[UR10][R2.64] ;  /* 0x0000000a02107981 */ /* 0x000ea8000c1e1b00 */
[----:B------:R-:W3:Y:S01]  /*0d40*/  LDG.E.64 R18, desc[UR10][R6.64] ;  /* 0x0000000a06127981 */ /* 0x000ee2000c1e1b00 */
[----:B--2---:R-:W-:-:S06]  /*0d50*/  IMAD.WIDE.U32 R16, R0, 0x8, R16 ;  /* 0x0000000800107825 */ /* 0x004fcc00078e0010 */
[----:B------:R-:W2:Y:S01]  /*0d60*/  LDG.E.64 R16, desc[UR10][R16.64] ;  /* 0x0000000a10107981 */ /* 0x000ea2000c1e1b00 */
[----:B---3--:R-:W-:Y:S01]  /*0d70*/  IMAD.WIDE.U32 R18, R0, 0x8, R18 ;  /* 0x0000000800127825 */ /* 0x008fe200078e0012 */
[----:B------:R-:W-:-:S05]  /*0d80*/  IADD3 R21, PT, PT, R4, 0x1, RZ ;  /* 0x0000000104157810 */ /* 0x000fca0007ffe0ff */
[----:B------:R-:W3:Y:S01]  /*0d90*/  LDG.E.64 R18, desc[UR10][R18.64] ;  /* 0x0000000a12127981 */ /* 0x000ee2000c1e1b00 */
[----:B--2---:R-:W-:-:S05]  /*0da0*/  IMAD.WIDE.U32 R10, R21, 0x4, R16 ;  /* 0x00000004150a7825 */ /* 0x004fca00078e0010 */
[----:B------:R-:W2:Y:S01]  /*0db0*/  LDG.E R23, desc[UR10][R10.64] ;  /* 0x0000000a0a177981 */ /* 0x000ea2000c1e1900 */
[----:B---3--:R-:W-:-:S05]  /*0dc0*/  IMAD.WIDE.U32 R12, R21, 0x4, R18 ;  /* 0x00000004150c7825 */ /* 0x008fca00078e0012 */
[----:B--2---:R-:W-:Y:S04]  /*0dd0*/  STG.E desc[UR10][R12.64], R23 ;  /* 0x000000170c007986 */ /* 0x004fe8000c10190a */
[----:B------:R-:W0:Y:S04]  /*0de0*/  LDG.E.64 R2, desc[UR10][R2.64] ;  /* 0x0000000a02027981 */ /* 0x000e28000c1e1b00 */
[----:B------:R-:W2:Y:S01]  /*0df0*/  LDG.E.64 R6, desc[UR10][R6.64] ;  /* 0x0000000a06067981 */ /* 0x000ea2000c1e1b00 */
[----:B0-----:R-:W-:-:S06]  /*0e00*/  IMAD.WIDE.U32 R8, R0, 0x8, R2 ;  /* 0x0000000800087825 */ /* 0x001fcc00078e0002 */
[----:B------:R-:W3:Y:S01]  /*0e10*/  LDG.E.64 R8, desc[UR10][R8.64] ;  /* 0x0000000a08087981 */ /* 0x000ee2000c1e1b00 */
[----:B--2---:R-:W-:Y:S01]  /*0e20*/  IMAD.WIDE.U32 R14, R0, 0x8, R6 ;  /* 0x00000008000e7825 */ /* 0x004fe200078e0006 */
[----:B------:R-:W-:-:S05]  /*0e30*/  IADD3 R17, PT, PT, R4, 0x2, RZ ;  /* 0x0000000204117810 */ /* 0x000fca0007ffe0ff */
[----:B------:R-:W2:Y:S01]  /*0e40*/  LDG.E.64 R14, desc[UR10][R14.64] ;  /* 0x0000000a0e0e7981 */ /* 0x000ea2000c1e1b00 */
[----:B---3--:R-:W-:-:S06]  /*0e50*/  IMAD.WIDE.U32 R4, R17, 0x4, R8 ;  /* 0x0000000411047825 */ /* 0x008fcc00078e0008 */
[----:B------:R-:W3:Y:S01]  /*0e60*/  LDG.E R5, desc[UR10][R4.64] ;  /* 0x0000000a04057981 */ /* 0x000ee2000c1e1900 */
[----:B--2---:R-:W-:-:S05]  /*0e70*/  IMAD.WIDE.U32 R10, R17, 0x4, R14 ;  /* 0x00000004110a7825 */ /* 0x004fca00078e000e */
[----:B---3--:R-:W-:Y:S01]  /*0e80*/  STG.E desc[UR10][R10.64], R5 ;  /* 0x000000050a007986 */ /* 0x008fe2000c10190a */
[----:B------:R-:W-:Y:S05]  /*0e90*/  EXIT ;  /* 0x000000000000794d */ /* 0x000fea0003800000 */
.L_x_94:
        /* <DEDUP_REMOVED lines=14> */
.L_x_121:


//--------------------- .text.initAtmosphere      --------------------------
	.section	.text.initAtmosphere,"ax",@progbits
	.align	128
        .global         initAtmosphere
        .type           initAtmosphere,@function
        .size           initAtmosphere,(.L_x_117 - initAtmosphere)
        .other          initAtmosphere,@"STO_CUDA_ENTRY STV_DEFAULT"
initAtmosphere:
.text.initAtmosphere:
        /* <DEDUP_REMOVED lines=10> */
[----:B------:R-:W1:Y:S01]  /*00a0*/  LDCU UR13, c[0x0][0x364] ;  /* 0x00006c80ff0d77ac */ /* 0x000e620008000800 */
[----:B------:R-:W5:Y:S04]  /*00b0*/  S2R R11, SR_TID.Z ;  /* 0x00000000000b7919 */ /* 0x000f680000002300 */
[----:B------:R-:W0:Y:S01]  /*00c0*/  S2UR UR7, SR_CTAID.Z ;  /* 0x00000000000779c3 */ /* 0x000e220000002700 */
[----:B------:R-:W0:Y:S01]  /*00d0*/  LDCU UR6, c[0x0][0x370] ;  /* 0x00006e00ff0677ac */ /* 0x000e220008000800 */
[----:B------:R-:W5:Y:S01]  /*00e0*/  S2R R9, SR_TID.X ;  /* 0x0000000000097919 */ /* 0x000f620000002100 */
[----:B------:R-:W0:Y:S05]  /*00f0*/  LDCU UR8, c[0x0][0x374] ;  /* 0x00006e80ff0877ac */ /* 0x000e2a0008000800 */
[----:B------:R-:W5:Y:S01]  /*0100*/  S2UR UR5, SR_CTAID.X ;  /* 0x00000000000579c3 */ /* 0x000f620000002500 */
[----:B-1----:R-:W-:-:S07]  /*0110*/  UIMAD UR9, UR12, UR13, URZ ;  /* 0x0000000d0c0972a4 */ /* 0x002fce000f8e02ff */
[----:B------:R-:W1:Y:S01]  /*0120*/  LDC R8, c[0x0][0x368] ;  /* 0x0000da00ff087b82 */ /* 0x000e620000000800 */
[----:B0-----:R-:W-:-:S04]  /*0130*/  UIMAD UR4, UR7, UR8, UR4 ;  /* 0x00000008070472a4 */ /* 0x001fc8000f8e0204 */
[----:B-----5:R-:W-:Y:S01]  /*0140*/  UIMAD UR4, UR4, UR6, UR5 ;  /* 0x00000006040472a4 */ /* 0x020fe2000f8e0205 */
[-C--:B--2---:R-:W-:Y:S02]  /*0150*/  IABS R3, R7.reuse ;  /* 0x0000000700037213 */ /* 0x084fe40000000000 */
[----:B------:R-:W-:Y:S02]  /*0160*/  IABS R12, R7 ;  /* 0x00000007000c7213 */ /* 0x000fe40000000000 */
[----:B------:R-:W0:Y:S01]  /*0170*/  I2F.RP R2, R3 ;  /* 0x0000000300027306 */ /* 0x000e220000209400 */
[----:B---3--:R-:W-:Y:S02]  /*0180*/  IABS R13, R10 ;  /* 0x0000000a000d7213 */ /* 0x008fe40000000000 */
[----:B------:R-:W-:-:S05]  /*0190*/  IMAD.MOV R12, RZ, RZ, -R12 ;  /* 0x000000ffff0c7224 */ /* 0x000fca00078e0a0c */
[----:B0-----:R-:W0:Y:S02]  /*01a0*/  MUFU.RCP R2, R2 ;  /* 0x0000000200027308 */ /* 0x001e240000001000 */
[----:B0-----:R-:W-:Y:S02]  /*01b0*/  VIADD R4, R2, 0xffffffe ;  /* 0x0ffffffe02047836 */ /* 0x001fe40000000000 */
[----:B------:R-:W-:Y:S01]  /*01c0*/  IMAD R2, R11, UR13, R6 ;  /* 0x0000000d0b027c24 */ /* 0x000fe2000f8e0206 */
[----:B------:R-:W-:-:S03]  /*01d0*/  IABS R11, R10 ;  /* 0x0000000a000b7213 */ /* 0x000fc60000000000 */
[----:B------:R0:W2:Y:S01]  /*01e0*/  F2I.FTZ.U32.TRUNC.NTZ R5, R4 ;  /* 0x0000000400057305 */ /* 0x0000a2000021f000 */
[----:B------:R-:W-:Y:S02]  /*01f0*/  IMAD R9, R2, UR12, R9 ;  /* 0x0000000c02097c24 */ /* 0x000fe4000f8e0209 */
[----:B-1----:R-:W-:-:S04]  /*0200*/  IMAD R2, R8, UR9, RZ ;  /* 0x0000000908027c24 */ /* 0x002fc8000f8e02ff */
[----:B------:R-:W-:Y:S02]  /*0210*/  IMAD R2, R2, UR4, R9 ;  /* 0x0000000402027c24 */ /* 0x000fe4000f8e0209 */
[----:B0-----:R-:W-:Y:S02]  /*0220*/  IMAD.MOV.U32 R4, RZ, RZ, RZ ;  /* 0x000000ffff047224 */ /* 0x001fe400078e00ff */
[----:B--2---:R-:W-:-:S05]  /*0230*/  IMAD.MOV R6, RZ, RZ, -R5 ;  /* 0x000000ffff067224 */ /* 0x004fca00078e0a05 */
[----:B------:R-:W-:Y:S01]  /*0240*/  MOV R8, R6 ;  /* 0x0000000600087202 */ /* 0x000fe20000000f00 */
[----:B------:R-:W-:-:S04]  /*0250*/  IMAD.MOV.U32 R6, RZ, RZ, R11 ;  /* 0x000000ffff067224 */ /* 0x000fc800078e000b */
[----:B------:R-:W-:Y:S01]  /*0260*/  IMAD R9, R8, R3, RZ ;  /* 0x0000000308097224 */ /* 0x000fe200078e02ff */
[----:B------:R-:W-:Y:S01]  /*0270*/  IABS R8, R2 ;  /* 0x0000000200087213 */ /* 0x000fe20000000000 */
[----:B------:R-:W0:Y:S02]  /*0280*/  I2F.RP R11, R6 ;  /* 0x00000006000b7306 */ /* 0x000e240000209400 */
[----:B------:R-:W-:Y:S01]  /*0290*/  IMAD.HI.U32 R4, R5, R9, R4 ;  /* 0x0000000905047227 */ /* 0x000fe200078e0004 */
[----:B------:R-:W-:-:S03]  /*02a0*/  MOV R5, R8 ;  /* 0x0000000800057202 */ /* 0x000fc60000000f00 */
[----:B------:R-:W-:Y:S02]  /*02b0*/  IMAD.MOV.U32 R8, RZ, RZ, R12 ;  /* 0x000000ffff087224 */ /* 0x000fe400078e000c */
[----:B------:R-:W-:-:S04]  /*02c0*/  IMAD.HI.U32 R4, R4, R5, RZ ;  /* 0x0000000504047227 */ /* 0x000fc800078e00ff */
[----:B------:R-:W-:Y:S01]  /*02d0*/  IMAD R8, R4, R8, R5 ;  /* 0x0000000804087224 */ /* 0x000fe200078e0205 */
[----:B0-----:R-:W0:Y:S04]  /*02e0*/  MUFU.RCP R11, R11 ;  /* 0x0000000b000b7308 */ /* 0x001e280000001000 */
[----:B------:R-:W-:-:S13]  /*02f0*/  ISETP.GT.U32.AND P2, PT, R3, R8, PT ;  /* 0x000000080300720c */ /* 0x000fda0003f44070 */
[----:B------:R-:W-:Y:S01]  /*0300*/  @!P2 IMAD.IADD R8, R8, 0x1, -R3 ;  /* 0x000000010808a824 */ /* 0x000fe200078e0a03 */
[----:B------:R-:W-:Y:S01]  /*0310*/  @!P2 IADD3 R4, PT, PT, R4, 0x1, RZ ;  /* 0x000000010404a810 */ /* 0x000fe20007ffe0ff */
[----:B0-----:R-:W-:Y:S01]  /*0320*/  VIADD R9, R11, 0xffffffe ;  /* 0x0ffffffe0b097836 */ /* 0x001fe20000000000 */
[----:B------:R-:W-:Y:S02]  /*0330*/  ISETP.NE.AND P2, PT, R7, RZ, PT ;  /* 0x000000ff0700720c */ /* 0x000fe40003f45270 */
[----:B------:R-:W-:Y:S01]  /*0340*/  ISETP.GE.U32.AND P0, PT, R8, R3, PT ;  /* 0x000000030800720c */ /* 0x000fe20003f06070 */
[----:B------:R-:W-:Y:S01]  /*0350*/  IMAD.MOV.U32 R8, RZ, RZ, RZ ;  /* 0x000000ffff087224 */ /* 0x000fe200078e00ff */
[----:B------:R-:W-:Y:S01]  /*0360*/  LOP3.LUT R3, R2, R7, RZ, 0x3c, !PT ;  /* 0x0000000702037212 */ /* 0x000fe200078e3cff */
[----:B------:R-:W0:Y:S03]  /*0370*/  F2I.FTZ.U32.TRUNC.NTZ R9, R9 ;  /* 0x0000000900097305 */ /* 0x000e26000021f000 */
[----:B------:R-:W-:-:S07]  /*0380*/  ISETP.GE.AND P1, PT, R3, RZ, PT ;  /* 0x000000ff0300720c */ /* 0x000fce0003f26270 */
[----:B------:R-:W-:-:S04]  /*0390*/  @P0 VIADD R4, R4, 0x1 ;  /* 0x0000000104040836 */ /* 0x000fc80000000000 */
[----:B------:R-:W-:Y:S01]  /*03a0*/  IMAD.MOV.U32 R3, RZ, RZ, R4 ;  /* 0x000000ffff037224 */ /* 0x000fe200078e0004 */
[----:B----4-:R-:W-:Y:S01]  /*03b0*/  IABS R4, R0 ;  /* 0x0000000000047213 */ /* 0x010fe20000000000 */
[----:B0-----:R-:W-:-:S03]  /*03c0*/  IMAD.MOV R5, RZ, RZ, -R9 ;  /* 0x000000ffff057224 */ /* 0x001fc600078e0a09 */
[----:B------:R-:W-:Y:S01]  /*03d0*/  @!P1 IADD3 R3, PT, PT, -R3, RZ, RZ ;  /* 0x000000ff03039210 */ /* 0x000fe20007ffe1ff */
[----:B------:R-:W-:Y:S01]  /*03e0*/  IMAD R5, R5, R6, RZ ;  /* 0x0000000605057224 */ /* 0x000fe200078e02ff */
[----:B------:R-:W-:Y:S01]  /*03f0*/  @!P2 LOP3.LUT R3, RZ, R7, RZ, 0x33, !PT ;  /* 0x00000007ff03a212 */ /* 0x000fe200078e33ff */
[----:B------:R-:W0:Y:S02]  /*0400*/  I2F.RP R11, R4 ;  /* 0x00000004000b7306 */ /* 0x000e240000209400 */
[----:B------:R-:W-:Y:S01]  /*0410*/  IMAD.HI.U32 R8, R9, R5, R8 ;  /* 0x0000000509087227 */ /* 0x000fe200078e0008 */
[----:B------:R-:W-:-:S03]  /*0420*/  IABS R12, R3 ;  /* 0x00000003000c7213 */ /* 0x000fc60000000000 */
[----:B------:R-:W-:Y:S02]  /*0430*/  IMAD.MOV R9, RZ, RZ, -R13 ;  /* 0x000000ffff097224 */ /* 0x000fe400078e0a0d */
[----:B------:R-:W-:-:S04]  /*0440*/  IMAD.MOV.U32 R5, RZ, RZ, R12 ;  /* 0x000000ffff057224 */ /* 0x000fc800078e000c */
[----:B------:R-:W-:Y:S01]  /*0450*/  IMAD.HI.U32 R8, R8, R5, RZ ;  /* 0x0000000508087227 */ /* 0x000fe200078e00ff */
[----:B0-----:R-:W0:Y:S03]  /*0460*/  MUFU.RCP R11, R11 ;  /* 0x0000000b000b7308 */ /* 0x001e260000001000 */
[----:B------:R-:W-:-:S05]  /*0470*/  IMAD R5, R8, R9, R5 ;  /* 0x0000000908057224 */ /* 0x000fca00078e0205 */
[----:B------:R-:W-:Y:S01]  /*0480*/  ISETP.GT.U32.AND P2, PT, R6, R5, PT ;  /* 0x000000050600720c */ /* 0x000fe20003f44070 */
[----:B0-----:R-:W-:-:S12]  /*0490*/  VIADD R9, R11, 0xffffffe ;  /* 0x0ffffffe0b097836 */ /* 0x001fd80000000000 */
[-C--:B------:R-:W-:Y:S01]  /*04a0*/  @!P2 IADD3 R5, PT, PT, R5, -R6.reuse, RZ ;  /* 0x800000060505a210 */ /* 0x080fe20007ffe0ff */
[----:B------:R-:W-:Y:S01]  /*04b0*/  @!P2 VIADD R8, R8, 0x1 ;  /* 0x000000010808a836 */ /* 0x000fe20000000000 */
[----:B------:R-:W-:Y:S02]  /*04c0*/  ISETP.NE.AND P2, PT, R10, RZ, PT ;  /* 0x000000ff0a00720c */ /* 0x000fe40003f45270 */
[----:B------:R-:W-:Y:S01]  /*04d0*/  ISETP.GE.U32.AND P0, PT, R5, R6, PT ;  /* 0x000000060500720c */ /* 0x000fe20003f06070 */
[----:B------:R-:W0:Y:S01]  /*04e0*/  F2I.FTZ.U32.TRUNC.NTZ R9, R9 ;  /* 0x0000000900097305 */ /* 0x000e22000021f000 */
[----:B------:R-:W-:-:S04]  /*04f0*/  LOP3.LUT R5, R3, R10, RZ, 0x3c, !PT ;  /* 0x0000000a03057212 */ /* 0x000fc800078e3cff */
[----:B------:R-:W-:-:S07]  /*0500*/  ISETP.GE.AND P1, PT, R5, RZ, PT ;  /* 0x000000ff0500720c */ /* 0x000fce0003f26270 */
[----:B------:R-:W-:Y:S02]  /*0510*/  @P0 VIADD R8, R8, 0x1 ;  /* 0x0000000108080836 */ /* 0x000fe40000000000 */
[----:B0-----:R-:W-:-:S03]  /*0520*/  IMAD.MOV R5, RZ, RZ, -R9 ;  /* 0x000000ffff057224 */ /* 0x001fc600078e0a09 */
[----:B------:R-:W-:Y:S02]  /*0530*/  MOV R6, R8 ;  /* 0x0000000800067202 */ /* 0x000fe40000000f00 */
[----:B------:R-:W-:Y:S01]  /*0540*/  IABS R8, R0 ;  /* 0x0000000000087213 */ /* 0x000fe20000000000 */
[----:B------:R-:W-:Y:S02]  /*0550*/  IMAD R5, R5, R4, RZ ;  /* 0x0000000405057224 */ /* 0x000fe400078e02ff */
[----:B------:R-:W-:Y:S01]  /*0560*/  @!P1 IMAD.MOV R6, RZ, RZ, -R6 ;  /* 0x000000ffff069224 */ /* 0x000fe200078e0a06 */
[----:B------:R-:W-:Y:S01]  /*0570*/  @!P2 LOP3.LUT R6, RZ, R10, RZ, 0x33, !PT ;  /* 0x0000000aff06a212 */ /* 0x000fe200078e33ff */
[----:B------:R-:W-:Y:S02]  /*0580*/  IMAD.MOV R12, RZ, RZ, -R8 ;  /* 0x000000ffff0c7224 */ /* 0x000fe400078e0a08 */
[----:B------:R-:W-:Y:S01]  /*0590*/  HFMA2 R8, -RZ, RZ, 0, 0 ;  /* 0x00000000ff087431 */ /* 0x000fe200000001ff */
[----:B------:R-:W-:-:S04]  /*05a0*/  IABS R11, R6 ;  /* 0x00000006000b7213 */ /* 0x000fc80000000000 */
[----:B------:R-:W-:-:S04]  /*05b0*/  IMAD.HI.U32 R8, R9, R5, R8 ;  /* 0x0000000509087227 */ /* 0x000fc800078e0008 */
[----:B------:R-:W-:Y:S02]  /*05c0*/  IMAD.MOV.U32 R5, RZ, RZ, R11 ;  /* 0x000000ffff057224 */ /* 0x000fe400078e000b */
[----:B------:R-:W-:Y:S02]  /*05d0*/  IMAD.MOV.U32 R9, RZ, RZ, R12 ;  /* 0x000000ffff097224 */ /* 0x000fe400078e000c */
[----:B------:R-:W-:-:S04]  /*05e0*/  IMAD.HI.U32 R8, R8, R5, RZ ;  /* 0x0000000508087227 */ /* 0x000fc800078e00ff */
[----:B------:R-:W-:Y:S02]  /*05f0*/  IMAD R5, R8, R9, R5 ;  /* 0x0000000908057224 */ /* 0x000fe400078e0205 */
[----:B------:R-:W-:-:S03]  /*0600*/  IMAD R9, R7, R10, RZ ;  /* 0x0000000a07097224 */ /* 0x000fc600078e02ff */
[----:B------:R-:W-:Y:S01]  /*0610*/  ISETP.GT.U32.AND P0, PT, R4, R5, PT ;  /* 0x000000050400720c */ /* 0x000fe20003f04070 */
[----:B------:R-:W-:-:S05]  /*0620*/  IMAD R9, R0, R9, RZ ;  /* 0x0000000900097224 */ /* 0x000fca00078e02ff */
[----:B------:R-:W-:-:S07]  /*0630*/  ISETP.GE.AND P1, PT, R2, R9, PT ;  /* 0x000000090200720c */ /* 0x000fce0003f26270 */
[----:B------:R-:W-:-:S05]  /*0640*/  @!P0 IMAD.IADD R5, R5, 0x1, -R4 ;  /* 0x0000000105058824 */ /* 0x000fca00078e0a04 */
[----:B------:R-:W-:Y:S01]  /*0650*/  ISETP.GT.U32.AND P0, PT, R4, R5, PT ;  /* 0x000000050400720c */ /* 0x000fe20003f04070 */
[----:B------:R-:W-:-:S12]  /*0660*/  @P1 EXIT ;  /* 0x000000000000194d */ /* 0x000fd80003800000 */
[----:B------:R-:W-:Y:S01]  /*0670*/  ISETP.GE.AND P2, PT, R6, RZ, PT ;  /* 0x000000ff0600720c */ /* 0x000fe20003f46270 */
[----:B------:R-:W-:Y:S01]  /*0680*/  IMAD.MOV R12, RZ, RZ, -R6 ;  /* 0x000000ffff0c7224 */ /* 0x000fe200078e0a06 */
[----:B------:R-:W-:Y:S01]  /*0690*/  ISETP.NE.AND P1, PT, R0, RZ, PT ;  /* 0x000000ff0000720c */ /* 0x000fe20003f25270 */
[----:B------:R-:W-:Y:S01]  /*06a0*/  BSSY.RECONVERGENT B0, `(.L_x_95) ;  /* 0x0000015000007945 */ /* 0x000fe20003800200 */
[----:B------:R-:W-:Y:S01]  /*06b0*/  I2FP.F32.S32 R9, R0 ;  /* 0x0000000000097245 */ /* 0x000fe20000201400 */
[----:B------:R-:W-:Y:S01]  /*06c0*/  IMAD R10, R10, R12, R3 ;  /* 0x0000000c0a0a7224 */ /* 0x000fe200078e0203 */
[----:B------:R-:W-:Y:S02]  /*06d0*/  @!P0 IADD3 R5, PT, PT, R5, -R4, RZ ;  /* 0x8000000405058210 */ /* 0x000fe40007ffe0ff */
[----:B------:R-:W0:Y:S05]  /*06e0*/  MUFU.RCP R8, R9 ;  /* 0x0000000900087308 */ /* 0x000e2a0000001000 */
[----:B------:R-:W-:-:S02]  /*06f0*/  @!P2 IMAD.MOV R5, RZ, RZ, -R5 ;  /* 0x000000ffff05a224 */ /* 0x000fc400078e0a05 */
[----:B------:R-:W-:-:S04]  /*0700*/  @!P1 LOP3.LUT R5, RZ, R0, RZ, 0x33, !PT ;  /* 0x00000000ff059212 */ /* 0x000fc800078e33ff */
[----:B------:R-:W-:-:S04]  /*0710*/  I2FP.F32.U32 R0, R5 ;  /* 0x0000000500007245 */ /* 0x000fc80000201000 */
[----:B------:R-:W1:Y:S01]  /*0720*/  FCHK P0, R0, R9 ;  /* 0x0000000900007302 */ /* 0x000e620000000000 */
[----:B0-----:R-:W-:-:S04]  /*0730*/  FFMA R11, -R9, R8, 1 ;  /* 0x3f800000090b7423 */ /* 0x001fc80000000108 */
[----:B------:R-:W-:Y:S01]  /*0740*/  FFMA R11, R8, R11, R8 ;  /* 0x0000000b080b7223 */ /* 0x000fe20000000008 */
[----:B------:R-:W-:-:S03]  /*0750*/  IMAD.MOV R8, RZ, RZ, -R3 ;  /* 0x000000ffff087224 */ /* 0x000fc600078e0a03 */
[----:B------:R-:W-:Y:S01]  /*0760*/  FFMA R4, R0, R11, RZ ;  /* 0x0000000b00047223 */ /* 0x000fe200000000ff */
[----:B------:R-:W-:-:S03]  /*0770*/  IMAD R7, R7, R8, R2 ;  /* 0x0000000807077224 */ /* 0x000fc600078e0202 */
[----:B------:R-:W-:-:S04]  /*0780*/  FFMA R6, -R9, R4, R0 ;  /* 0x0000000409067223 */ /* 0x000fc80000000100 */
[----:B------:R-:W-:Y:S01]  /*0790*/  FFMA R11, R11, R6, R4 ;  /* 0x000000060b0b7223 */ /* 0x000fe20000000004 */
[----:B-1----:R-:W-:Y:S06]  /*07a0*/  @!P0 BRA `(.L_x_96) ;  /* 0x0000000000108947 */ /* 0x002fec0003800000 */
[----:B------:R-:W-:Y:S02]  /*07b0*/  MOV R3, R9 ;  /* 0x0000000900037202 */ /* 0x000fe40000000f00 */
[----:B------:R-:W-:-:S07]  /*07c0*/  MOV R2, 0x7e0 ;  /* 0x000007e000027802 */ /* 0x000fce0000000f00 */
[----:B------:R-:W-:Y:S05]  /*07d0*/  CALL.REL.NOINC `($__internal_3_$__cuda_sm3x_div_rn_noftz_f32_slowpath) ;  /* 0x00000008000c7944 */ /* 0x000fea0003c00000 */
[----:B------:R-:W-:-:S07]  /*07e0*/  IMAD.MOV.U32 R11, RZ, RZ, R0 ;  /* 0x000000ffff0b7224 */ /* 0x000fce00078e0000 */
.L_x_96:
[----:B------:R-:W-:Y:S05]  /*07f0*/  BSYNC.RECONVERGENT B0 ;  /* 0x0000000000007941 */ /* 0x000fea0003800200 */
.L_x_95:
[----:B------:R-:W0:Y:S02]  /*0800*/  LDC.64 R2, c[0x0][0x388] ;  /* 0x0000e200ff027b82 */ /* 0x000e240000000a00 */
[----:B0-----:R-:W-:-:S06]  /*0810*/  IMAD.WIDE.U32 R2, R7, 0x8, R2 ;  /* 0x0000000807027825 */ /* 0x001fcc00078e0002 */
[----:B------:R-:W2:Y:S01]  /*0820*/  LDG.E.64 R2, desc[UR10][R2.64] ;  /* 0x0000000a02027981 */ /* 0x000ea2000c1e1b00 */
[----:B------:R-:W0:Y:S01]  /*0830*/  LDC.64 R14, c[0x0][0x380] ;  /* 0x0000e000ff0e7b82 */ /* 0x000e220000000a00 */
[----:B--2---:R-:W-:-:S06]  /*0840*/  IMAD.WIDE.U32 R8, R10, 0x8, R2 ;  /* 0x000000080a087825 */ /* 0x004fcc00078e0002 */
[----:B------:R-:W2:Y:S01]  /*0850*/  LDG.E.64 R8, desc[UR10][R8.64] ;  /* 0x0000000a08087981 */ /* 0x000ea2000c1e1b00 */
[----:B------:R-:W-:Y:S02]  /*0860*/  IMAD.MOV.U32 R0, RZ, RZ, 0x3f5296e5 ;  /* 0x3f5296e5ff007424 */ /* 0x000fe400078e00ff */
[----:B------:R-:W-:-:S04]  /*0870*/  FADD R11, RZ, R11 ;  /* 0x0000000bff0b7221 */ /* 0x000fc80000000000 */
[----:B------:R-:W-:Y:S01]  /*0880*/  FFMA R17, R11, -R0, 1.0199999809265136719 ;  /* 0x3f828f5c0b117423 */ /* 0x000fe20000000800 */
[----:B--2---:R-:W-:-:S05]  /*0890*/  IMAD.WIDE.U32 R12, R5, 0x4, R8 ;  /* 0x00000004050c7825 */ /* 0x004fca00078e0008 */
[----:B------:R1:W-:Y:S04]  /*08a0*/  STG.E desc[UR10][R12.64], R17 ;  /* 0x000000110c007986 */ /* 0x0003e8000c10190a */
[----:B0-----:R-:W2:Y:S01]  /*08b0*/  LDG.E R14, desc[UR10][R14.64] ;  /* 0x0000000a0e0e7981 */ /* 0x001ea2000c1e1900 */
[----:B------:R-:W-:Y:S01]  /*08c0*/  IMAD R0, R7, 0xb4, RZ ;  /* 0x000000b407007824 */ /* 0x000fe200078e02ff */
[----:B------:R-:W-:Y:S04]  /*08d0*/  BSSY.RECONVERGENT B0, `(.L_x_97) ;  /* 0x000000e000007945 */ /* 0x000fe80003800200 */
[----:B------:R-:W-:-:S02]  /*08e0*/  I2FP.F32.U32 R0, R0 ;  /* 0x0000000000007245 */ /* 0x000fc40000201000 */
[----:B--2---:R-:W-:-:S04]  /*08f0*/  I2FP.F32.S32 R3, R14 ;  /* 0x0000000e00037245 */ /* 0x004fc80000201400 */
[----:B------:R-:W0:Y:S08]  /*0900*/  MUFU.RCP R2, R3 ;  /* 0x0000000300027308 */ /* 0x000e300000001000 */
[----:B------:R-:W2:Y:S01]  /*0910*/  FCHK P0, R0, R3 ;  /* 0x0000000300007302 */ /* 0x000ea20000000000 */
[----:B0-----:R-:W-:-:S04]  /*0920*/  FFMA R9, -R3, R2, 1 ;  /* 0x3f80000003097423 */ /* 0x001fc80000000102 */
[----:B------:R-:W-:-:S04]  /*0930*/  FFMA R9, R2, R9, R2 ;  /* 0x0000000902097223 */ /* 0x000fc80000000002 */
[----:B------:R-:W-:-:S04]  /*0940*/  FFMA R2, R0, R9, RZ ;  /* 0x0000000900027223 */ /* 0x000fc800000000ff */
[----:B------:R-:W-:-:S04]  /*0950*/  FFMA R4, -R3, R2, R0 ;  /* 0x0000000203047223 */ /* 0x000fc80000000100 */
[----:B------:R-:W-:Y:S01]  /*0960*/  FFMA R2, R9, R4, R2 ;  /* 0x0000000409027223 */ /* 0x000fe20000000002 */
[----:B-12---:R-:W-:Y:S06]  /*0970*/  @!P0 BRA `(.L_x_98) ;  /* 0x00000000000c8947 */ /* 0x006fec0003800000 */
[----:B------:R-:W-:-:S07]  /*0980*/  MOV R2, 0x9a0 ;  /* 0x000009a000027802 */ /* 0x000fce0000000f00 */
[----:B------:R-:W-:Y:S05]  /*0990*/  CALL.REL.NOINC `($__internal_3_$__cuda_sm3x_div_rn_noftz_f32_slowpath) ;  /* 0x00000004009c7944 */ /* 0x000fea0003c00000 */
[----:B------:R-:W-:-:S07]  /*09a0*/  IMAD.MOV.U32 R2, RZ, RZ, R0 ;  /* 0x000000ffff027224 */ /* 0x000fce00078e0000 */
.L_x_98:
[----:B------:R-:W-:Y:S05]  /*09b0*/  BSYNC.RECONVERGENT B0 ;  /* 0x0000000000007941 */ /* 0x000fea0003800200 */
.L_x_97:
[----:B------:R-:W0:Y:S01]  /*09c0*/  LDCU UR4, c[0x3][0x8] ;  /* 0x00c00100ff0477ac */ /* 0x000e220008000800 */
[----:B------:R-:W-:Y:S01]  /*09d0*/  FADD R2, -R2, 180 ;  /* 0x4334000002027421 */ /* 0x000fe20000000100 */
[----:B------:R-:W-:Y:S03]  /*09e0*/  BSSY.RECONVERGENT B0, `(.L_x_99) ;  /* 0x0000042000007945 */ /* 0x000fe60003800200 */
[----:B------:R-:W-:-:S04]  /*09f0*/  FADD R2, R2, -90 ;  /* 0xc2b4000002027421 */ /* 0x000fc80000000000 */
[----:B0-----:R-:W-:-:S04]  /*0a00*/  FMUL R13, |R2|, UR4 ;  /* 0x00000004020d7c20 */ /* 0x001fc80008400200 */
[C---:B------:R-:W-:Y:S01]  /*0a10*/  FMUL R0, R13.reuse, 0.63661974668502807617 ;  /* 0x3f22f9830d007820 */ /* 0x040fe20000400000 */
[----:B------:R-:W-:-:S05]  /*0a20*/  FSETP.GE.AND P0, PT, |R13|, 105615, PT ;  /* 0x47ce47800d00780b */ /* 0x000fca0003f06200 */
[----:B------:R-:W0:Y:S02]  /*0a30*/  F2I.NTZ R0, R0 ;  /* 0x0000000000007305 */ /* 0x000e240000203100 */
[----:B0-----:R-:W-:-:S05]  /*0a40*/  I2FP.F32.S32 R2, R0 ;  /* 0x0000000000027245 */ /* 0x001fca0000201400 */
[----:B------:R-:W-:-:S04]  /*0a50*/  FFMA R3, R2, -1.5707962512969970703, R13 ;  /* 0xbfc90fda02037823 */ /* 0x000fc8000000000d */
[----:B------:R-:W-:-:S04]  /*0a60*/  FFMA R3, R2, -7.5497894158615963534e-08, R3 ;  /* 0xb3a2216802037823 */ /* 0x000fc80000000003 */
[----:B------:R-:W-:Y:S01]  /*0a70*/  FFMA R4, R2, -5.3903029534742383927e-15, R3 ;  /* 0xa7c234c502047823 */ /* 0x000fe20000000003 */
[----:B------:R-:W-:Y:S06]  /*0a80*/  @!P0 BRA `(.L_x_100) ;  /* 0x0000000000dc8947 */ /* 0x000fec0003800000 */
[----:B------:R-:W-:-:S13]  /*0a90*/  FSETP.NEU.AND P0, PT, |R13|, +INF , PT ;  /* 0x7f8000000d00780b */ /* 0x000fda0003f0d200 */
[----:B------:R-:W-:Y:S01]  /*0aa0*/  @!P0 FMUL R4, RZ, R13 ;  /* 0x0000000dff048220 */ /* 0x000fe20000400000 */
[----:B------:R-:W-:Y:S01]  /*0ab0*/  @!P0 MOV R0, RZ ;  /* 0x000000ff00008202 */ /* 0x000fe20000000f00 */
[----:B------:R-:W-:Y:S06]  /*0ac0*/  @!P0 BRA `(.L_x_100) ;  /* 0x0000000000cc8947 */ /* 0x000fec0003800000 */
[----:B------:R-:W-:Y:S01]  /*0ad0*/  IMAD.SHL.U32 R2, R13, 0x100, RZ ;  /* 0x000001000d027824 */ /* 0x000fe200078e00ff */
[----:B------:R-:W0:Y:S01]  /*0ae0*/  LDCU.64 UR6, c[0x4][URZ] ;  /* 0x01000000ff0677ac */ /* 0x000e220008000a00 */
[----:B------:R-:W-:Y:S02]  /*0af0*/  IMAD.MOV.U32 R6, RZ, RZ, RZ ;  /* 0x000000ffff067224 */ /* 0x000fe400078e00ff */
[----:B------:R-:W-:Y:S01]  /*0b00*/  IMAD.MOV.U32 R0, RZ, RZ, R1 ;  /* 0x000000ffff007224 */ /* 0x000fe200078e0001 */
[----:B------:R-:W-:Y:S01]  /*0b10*/  LOP3.LUT R17, R2, 0x80000000, RZ, 0xfc, !PT ;  /* 0x8000000002117812 */ /* 0x000fe200078efcff */
[----:B------:R-:W-:Y:S01]  /*0b20*/  UMOV UR5, URZ ;  /* 0x000000ff00057c82 */ /* 0x000fe20008000000 */
[----:B------:R-:W-:-:S05]  /*0b30*/  UMOV UR4, URZ ;  /* 0x000000ff00047c82 */ /* 0x000fca0008000000 */
.L_x_101:
[----:B0-----:R-:W-:Y:S01]  /*0b40*/  MOV R8, UR6 ;  /* 0x0000000600087c02 */ /* 0x001fe20008000f00 */
[----:B------:R-:W-:-:S05]  /*0b50*/  IMAD.U32 R9, RZ, RZ, UR7 ;  /* 0x00000007ff097e24 */ /* 0x000fca000f8e00ff */
        /* <DEDUP_REMOVED lines=9> */
[----:B0-----:R-:W-:Y:S01]  /*0bf0*/  VIADD R0, R0, 0x4 ;  /* 0x0000000400007836 */ /* 0x001fe20000000000 */
        /* <DEDUP_REMOVED lines=11> */
[----:B------:R-:W-:Y:S01]  /*0cb0*/  LOP3.LUT R4, R4, 0x1f, RZ, 0xc0, !PT ;  /* 0x0000001f04047812 */ /* 0x000fe200078ec0ff */
[----:B------:R-:W-:Y:S01]  /*0cc0*/  UMOV UR4, 0x54442d19 ;  /* 0x54442d1900047882 */ /* 0x000fe20000000000 */
[----:B------:R-:W-:-:S02]  /*0cd0*/  UMOV UR5, 0x3bf921fb ;  /* 0x3bf921fb00057882 */ /* 0x000fc40000000000 */
[-C--:B--2---:R-:W-:Y:S02]  /*0ce0*/  @P0 SHF.L.W.U32.HI R0, R3, R4.reuse, R0 ;  /* 0x0000000403000219 */ /* 0x084fe40000010e00 */
[----:B---3--:R-:W-:Y:S02]  /*0cf0*/  @P0 SHF.L.W.U32.HI R3, R2, R4, R3 ;  /* 0x0000000402030219 */ /* 0x008fe40000010e03 */
[----:B------:R-:W-:Y:S02]  /*0d00*/  ISETP.GE.AND P0, PT, R13, RZ, PT ;  /* 0x000000ff0d00720c */ /* 0x000fe40003f06270 */
[C---:B------:R-:W-:Y:S02]  /*0d10*/  SHF.L.W.U32.HI R2, R3.reuse, 0x2, R0 ;  /* 0x0000000203027819 */ /* 0x040fe40000010e00 */
[----:B------:R-:W-:Y:S02]  /*0d20*/  SHF.L.U32 R3, R3, 0x2, RZ ;  /* 0x0000000203037819 */ /* 0x000fe400000006ff */
[----:B------:R-:W-:-:S02]  /*0d30*/  SHF.R.S32.HI R4, RZ, 0x1f, R2 ;  /* 0x0000001fff047819 */ /* 0x000fc40000011402 */
[----:B------:R-:W-:Y:S02]  /*0d40*/  LOP3.LUT R13, R2, R13, RZ, 0x3c, !PT ;  /* 0x0000000d020d7212 */ /* 0x000fe400078e3cff */
[C---:B------:R-:W-:Y:S02]  /*0d50*/  LOP3.LUT R8, R4.reuse, R3, RZ, 0x3c, !PT ;  /* 0x0000000304087212 */ /* 0x040fe400078e3cff */
[----:B------:R-:W-:Y:S02]  /*0d60*/  LOP3.LUT R9, R4, R2, RZ, 0x3c, !PT ;  /* 0x0000000204097212 */ /* 0x000fe400078e3cff */
[----:B------:R-:W-:Y:S02]  /*0d70*/  SHF.R.U32.HI R3, RZ, 0x1e, R0 ;  /* 0x0000001eff037819 */ /* 0x000fe40000011600 */
[----:B------:R-:W-:Y:S02]  /*0d80*/  ISETP.GE.AND P1, PT, R13, RZ, PT ;  /* 0x000000ff0d00720c */ /* 0x000fe40003f26270 */
[----:B------:R-:W1:Y:S01]  /*0d90*/  I2F.F64.S64 R8, R8 ;  /* 0x0000000800087312 */ /* 0x000e620000301c00 */
[----:B------:R-:W-:-:S05]  /*0da0*/  LEA.HI R0, R2, R3, RZ, 0x1 ;  /* 0x0000000302007211 */ /* 0x000fca00078f08ff */
[----:B------:R-:W-:-:S04]  /*0db0*/  IMAD.MOV R2, RZ, RZ, -R0 ;  /* 0x000000ffff027224 */ /* 0x000fc800078e0a00 */
[----:B------:R-:W-:Y:S01]  /*0dc0*/  @!P0 IMAD.MOV.U32 R0, RZ, RZ, R2 ;  /* 0x000000ffff008224 */ /* 0x000fe200078e0002 */
[----:B-1----:R-:W-:-:S10]  /*0dd0*/  DMUL R14, R8, UR4 ;  /* 0x00000004080e7c28 */ /* 0x002fd40008000000 */
[----:B------:R-:W1:Y:S02]  /*0de0*/  F2F.F32.F64 R14, R14 ;  /* 0x0000000e000e7310 */ /* 0x000e640000301000 */
[----:B01----:R-:W-:-:S07]  /*0df0*/  FSEL R4, -R14, R14, !P1 ;  /* 0x0000000e0e047208 */ /* 0x003fce0004800100 */
.L_x_100:
[----:B------:R-:W-:Y:S05]  /*0e00*/  BSYNC.RECONVERGENT B0 ;  /* 0x0000000000007941 */ /* 0x000fea0003800200 */
.L_x_99:
[----:B------:R-:W0:Y:S02]  /*0e10*/  LDC.64 R2, c[0x0][0x390] ;  /* 0x0000e400ff027b82 */ /* 0x000e240000000a00 */
[----:B0-----:R-:W-:-:S06]  /*0e20*/  IMAD.WIDE.U32 R6, R7, 0x8, R2 ;  /* 0x0000000807067825 */ /* 0x001fcc00078e0002 */
[----:B------:R-:W2:Y:S01]  /*0e30*/  LDG.E.64 R6, desc[UR10][R6.64] ;  /* 0x0000000a06067981 */ /* 0x000ea2000c1e1b00 */
[----:B------:R-:W-:Y:S01]  /*0e40*/  FMUL R9, R4, R4 ;  /* 0x0000000404097220 */ /* 0x000fe20000400000 */
[----:B------:R-:W-:-:S04]  /*0e50*/  LOP3.LUT R8, R0, 0x1, RZ, 0xc0, !PT ;  /* 0x0000000100087812 */ /* 0x000fc800078ec0ff */
[----:B------:R-:W-:Y:S02]  /*0e60*/  ISETP.NE.U32.AND P0, PT, R8, 0x1, PT ;  /* 0x000000010800780c */ /* 0x000fe40003f05070 */
[----:B------:R-:W-:Y:S01]  /*0e70*/  MOV R8, 0x3c0885e4 ;  /* 0x3c0885e400087802 */ /* 0x000fe20000000f00 */
[----:B------:R-:W-:Y:S02]  /*0e80*/  VIADD R0, R0, 0x1 ;  /* 0x0000000100007836 */ /* 0x000fe40000000000 */
[----:B--2---:R-:W-:-:S06]  /*0e90*/  IMAD.WIDE.U32 R2, R10, 0x8, R6 ;  /* 0x000000080a027825 */ /* 0x004fcc00078e0006 */
[----:B------:R-:W2:Y:S01]  /*0ea0*/  LDG.E.64 R2, desc[UR10][R2.64] ;  /* 0x0000000a02027981 */ /* 0x000ea2000c1e1b00 */
[----:B------:R-:W-:Y:S01]  /*0eb0*/  IMAD.MOV.U32 R10, RZ, RZ, 0x37cbac00 ;  /* 0x37cbac00ff0a7424 */ /* 0x000fe200078e00ff */
[----:B------:R-:W-:Y:S01]  /*0ec0*/  FSEL R6, R8, 0.041666727513074874878, !P0 ;  /* 0x3d2aaabb08067808 */ /* 0x000fe20004000000 */
[----:B------:R-:W-:Y:S01]  /*0ed0*/  IMAD.MOV.U32 R8, RZ, RZ, 0x3e2aaaa8 ;  /* 0x3e2aaaa8ff087424 */ /* 0x000fe200078e00ff */
[----:B------:R-:W-:Y:S01]  /*0ee0*/  LOP3.LUT P1, RZ, R0, 0x2, RZ, 0xc0, !PT ;  /* 0x0000000200ff7812 */ /* 0x000fe2000782c0ff */
[----:B------:R-:W-:Y:S01]  /*0ef0*/  FFMA R10, R9, R10, -0.0013887860113754868507 ;  /* 0xbab607ed090a7423 */ /* 0x000fe2000000000a */
[----:B------:R-:W-:Y:S01]  /*0f00*/  FSEL R0, R4, 1, !P0 ;  /* 0x3f80000004007808 */ /* 0x000fe20004000000 */
[----:B------:R-:W-:Y:S01]  /*0f10*/  IMAD.MOV.U32 R4, RZ, RZ, 0x41200000 ;  /* 0x41200000ff047424 */ /* 0x000fe200078e00ff */
[----:B------:R-:W-:Y:S02]  /*0f20*/  FSEL R8, -R8, -0.4999999701976776123, !P0 ;  /* 0xbeffffff08087808 */ /* 0x000fe40004000100 */
[----:B------:R-:W-:Y:S01]  /*0f30*/  FSEL R10, R10, -0.00019574658654164522886, P0 ;  /* 0xb94d41530a0a7808 */ /* 0x000fe20000000000 */
[----:B------:R-:W-:-:S04]  /*0f40*/  FFMA R4, R11, -R4, -40 ;  /* 0xc22000000b047423 */ /* 0x000fc80000000804 */
[----:B------:R-:W-:Y:S01]  /*0f50*/  FFMA R6, R9, R10, R6 ;  /* 0x0000000a09067223 */ /* 0x000fe20000000006 */
[----:B------:R-:W-:-:S03]  /*0f60*/  HFMA2 R10, -RZ, RZ, 3.533203125, 0 ;  /* 0x43110000ff0a7431 */ /* 0x000fc600000001ff */
[C---:B------:R-:W-:Y:S01]  /*0f70*/  FFMA R6, R9.reuse, R6, R8 ;  /* 0x0000000609067223 */ /* 0x040fe20000000008 */
[----:B------:R-:W-:-:S04]  /*0f80*/  FFMA R9, R9, R0, RZ ;  /* 0x0000000009097223 */ /* 0x000fc800000000ff */
[----:B------:R-:W-:Y:S01]  /*0f90*/  FFMA R9, R9, R6, R0 ;  /* 0x0000000609097223 */ /* 0x000fe20000000000 */
[----:B------:R-:W-:-:S03]  /*0fa0*/  FFMA R11, R11, -R10, 95 ;  /* 0x42be00000b0b7423 */ /* 0x000fc6000000080a */
[----:B------:R-:W-:Y:S01]  /*0fb0*/  @P1 FADD R9, RZ, -R9 ;  /* 0x80000009ff091221 */ /* 0x000fe20000000000 */
[----:B------:R-:W-:-:S04]  /*0fc0*/  FADD R11, -R4, R11 ;  /* 0x0000000b040b7221 */ /* 0x000fc80000000100 */
[----:B------:R-:W-:Y:S01]  /*0fd0*/  FFMA R11, R9, R11, R4 ;  /* 0x0000000b090b7223 */ /* 0x000fe20000000004 */
[----:B--2---:R-:W-:-:S05]  /*0fe0*/  IMAD.WIDE.U32 R2, R5, 0x4, R2 ;  /* 0x0000000405027825 */ /* 0x004fca00078e0002 */
[----:B------:R-:W-:Y:S01]  /*0ff0*/  STG.E desc[UR10][R2.64], R11 ;  /* 0x0000000b02007986 */ /* 0x000fe2000c10190a */
[----:B------:R-:W-:Y:S05]  /*1000*/  EXIT ;  /* 0x000000000000794d */ /* 0x000fea0003800000 */
        .weak           $__internal_3_$__cuda_sm3x_div_rn_noftz_f32_slowpath
        .type           $__internal_3_$__cuda_sm3x_div_rn_noftz_f32_slowpath,@function
        .size           $__internal_3_$__cuda_sm3x_div_rn_noftz_f32_slowpath,(.L_x_117 - $__internal_3_$__cuda_sm3x_div_rn_noftz_f32_slowpath)
$__internal_3_$__cuda_sm3x_div_rn_noftz_f32_slowpath:
[----:B------:R-:W-:Y:S01]  /*1010*/  SHF.R.U32.HI R6, RZ, 0x17, R3 ;  /* 0x00000017ff067819 */ /* 0x000fe20000011603 */
[----:B------:R-:W-:Y:S01]  /*1020*/  BSSY.RECONVERGENT B1, `(.L_x_102) ;  /* 0x0000062000017945 */ /* 0x000fe20003800200 */
[----:B------:R-:W-:Y:S02]  /*1030*/  SHF.R.U32.HI R4, RZ, 0x17, R0 ;  /* 0x00000017ff047819 */ /* 0x000fe40000011600 */
[----:B------:R-:W-:Y:S02]  /*1040*/  LOP3.LUT R14, R6, 0xff, RZ, 0xc0, !PT ;  /* 0x000000ff060e7812 */ /* 0x000fe400078ec0ff */
[----:B------:R-:W-:-:S03]  /*1050*/  LOP3.LUT R12, R4, 0xff, RZ, 0xc0, !PT ;  /* 0x000000ff040c7812 */ /* 0x000fc600078ec0ff */
[----:B------:R-:W-:Y:S02]  /*1060*/  VIADD R8, R14, 0xffffffff ;  /* 0xffffffff0e087836 */ /* 0x000fe40000000000 */
[----:B------:R-:W-:-:S03]  /*1070*/  VIADD R6, R12, 0xffffffff ;  /* 0xffffffff0c067836 */ /* 0x000fc60000000000 */
[----:B------:R-:W-:-:S04]  /*1080*/  ISETP.GT.U32.AND P0, PT, R8, 0xfd, PT ;  /* 0x000000fd0800780c */ /* 0x000fc80003f04070 */
[----:B------:R-:W-:-:S13]  /*1090*/  ISETP.GT.U32.OR P0, PT, R6, 0xfd, P0 ;  /* 0x000000fd0600780c */ /* 0x000fda0000704470 */
[----:B------:R-:W-:Y:S01]  /*10a0*/  @!P0 MOV R4, RZ ;  /* 0x000000ff00048202 */ /* 0x000fe20000000f00 */
        /* <DEDUP_REMOVED lines=22> */
[----:B------:R-:W-:-:S03]  /*1210*/  @!P1 FFMA R3, R3, 1.84467440737095516160e+19, RZ ;  /* 0x5f80000003039823 */ /* 0x000fc600000000ff */
[----:B------:R-:W-:-:S07]  /*1220*/  @!P1 IADD3 R4, PT, PT, R4, 0x40, RZ ;  /* 0x0000004004049810 */ /* 0x000fce0007ffe0ff */
.L_x_103:
[----:B------:R-:W-:Y:S01]  /*1230*/  LEA R6, R14, 0xc0800000, 0x17 ;  /* 0xc08000000e067811 */ /* 0x000fe200078eb8ff */
[----:B------:R-:W-:Y:S04]  /*1240*/  BSSY.RECONVERGENT B2, `(.L_x_108) ;  /* 0x0000036000027945 */ /* 0x000fe80003800200 */
[----:B------:R-:W-:Y:S02]  /*1250*/  IMAD.IADD R6, R3, 0x1, -R6 ;  /* 0x0000000103067824 */ /* 0x000fe400078e0a06 */
[----:B------:R-:W-:Y:S02]  /*1260*/  VIADD R3, R12, 0xffffff81 ;  /* 0xffffff810c037836 */ /* 0x000fe40000000000 */
[----:B------:R-:W0:Y:S01]  /*1270*/  MUFU.RCP R8, R6 ;  /* 0x0000000600087308 */ /* 0x000e220000001000 */
[----:B------:R-:W-:Y:S01]  /*1280*/  FADD.FTZ R9, -R6, -RZ ;  /* 0x800000ff06097221 */ /* 0x000fe20000010100 */
[----:B------:R-:W-:-:S03]  /*1290*/  IMAD R0, R3, -0x800000, R0 ;  /* 0xff80000003007824 */ /* 0x000fc600078e0200 */
[----:B0-----:R-:W-:-:S04]  /*12a0*/  FFMA R13, R8, R9, 1 ;  /* 0x3f800000080d7423 */ /* 0x001fc80000000009 */
[----:B------:R-:W-:-:S04]  /*12b0*/  FFMA R15, R8, R13, R8 ;  /* 0x0000000d080f7223 */ /* 0x000fc80000000008 */
[----:B------:R-:W-:-:S04]  /*12c0*/  FFMA R8, R0, R15, RZ ;  /* 0x0000000f00087223 */ /* 0x000fc800000000ff */
[----:B------:R-:W-:-:S04]  /*12d0*/  FFMA R13, R9, R8, R0 ;  /* 0x00000008090d7223 */ /* 0x000fc80000000000 */
[----:B------:R-:W-:-:S04]  /*12e0*/  FFMA R8, R15, R13, R8 ;  /* 0x0000000d0f087223 */ /* 0x000fc80000000008 */
[----:B------:R-:W-:Y:S01]  /*12f0*/  FFMA R13, R9, R8, R0 ;  /* 0x00000008090d7223 */ /* 0x000fe20000000000 */
[----:B------:R-:W-:-:S03]  /*1300*/  IADD3 R9, PT, PT, R3, 0x7f, -R14 ;  /* 0x0000007f03097810 */ /* 0x000fc60007ffe80e */
[----:B------:R-:W-:Y:S01]  /*1310*/  FFMA R0, R15, R13, R8 ;  /* 0x0000000d0f007223 */ /* 0x000fe20000000008 */
[----:B------:R-:W-:-:S04]  /*1320*/  IADD3 R9, PT, PT, R9, R4, RZ ;  /* 0x0000000409097210 */ /* 0x000fc80007ffe0ff */
        /* <DEDUP_REMOVED lines=14> */
[C---:B------:R-:W-:Y:S01]  /*1410*/  IADD3 R9, PT, PT, R12.reuse, 0x20, RZ ;  /* 0x000000200c097810 */ /* 0x040fe20007ffe0ff */
[-CC-:B------:R-:W-:Y:S01]  /*1420*/  FFMA.RM R4, R15, R13.reuse, R8.reuse ;  /* 0x0000000d0f047223 */ /* 0x180fe20000004008 */
[C---:B------:R-:W-:Y:S02]  /*1430*/  ISETP.NE.AND P2, PT, R12.reuse, RZ, PT ;  /* 0x000000ff0c00720c */ /* 0x040fe40003f45270 */
        /* <DEDUP_REMOVED lines=18> */
.L_x_110:
[----:B------:R-:W-:-:S04]  /*1560*/  LOP3.LUT R0, R0, 0x80000000, RZ, 0xc0, !PT ;  /* 0x8000000000007812 */ /* 0x000fc800078ec0ff */
[----:B------:R-:W-:Y:S01]  /*1570*/  LOP3.LUT R0, R0, 0x7f800000, RZ, 0xfc, !PT ;  /* 0x7f80000000007812 */ /* 0x000fe200078efcff */
[----:B------:R-:W-:Y:S06]  /*1580*/  BRA `(.L_x_111) ;  /* 0x0000000000047947 */ /* 0x000fec0003800000 */
.L_x_109:
[----:B------:R-:W-:-:S07]  /*1590*/  LEA R0, R9, R0, 0x17 ;  /* 0x0000000009007211 */ /* 0x000fce00078eb8ff */
.L_x_111:
[----:B------:R-:W-:Y:S05]  /*15a0*/  BSYNC.RECONVERGENT B2 ;  /* 0x0000000000027941 */ /* 0x000fea0003800200 */
.L_x_108:
[----:B------:R-:W-:Y:S05]  /*15b0*/  BRA `(.L_x_112) ;  /* 0x0000000000207947 */ /* 0x000fea0003800000 */
.L_x_107:
[----:B------:R-:W-:-:S04]  /*15c0*/  LOP3.LUT R0, R3, 0x80000000, R0, 0x48, !PT ;  /* 0x8000000003007812 */ /* 0x000fc800078e4800 */
[----:B------:R-:W-:Y:S01]  /*15d0*/  LOP3.LUT R0, R0, 0x7f800000, RZ, 0xfc, !PT ;  /* 0x7f80000000007812 */ /* 0x000fe200078efcff */
[----:B------:R-:W-:Y:S06]  /*15e0*/  BRA `(.L_x_112) ;  /* 0x0000000000147947 */ /* 0x000fec0003800000 */
.L_x_106:
[----:B------:R-:W-:Y:S01]  /*15f0*/  LOP3.LUT R0, R3, 0x80000000, R0, 0x48, !PT ;  /* 0x8000000003007812 */ /* 0x000fe200078e4800 */
[----:B------:R-:W-:Y:S06]  /*1600*/  BRA `(.L_x_112) ;  /* 0x00000000000c7947 */ /* 0x000fec0003800000 */
.L_x_105:
[----:B------:R-:W0:Y:S01]  /*1610*/  MUFU.RSQ R0, -QNAN ;  /* 0xffc0000000007908 */ /* 0x000e220000001400 */
[----:B------:R-:W-:Y:S05]  /*1620*/  BRA `(.L_x_112) ;  /* 0x0000000000047947 */ /* 0x000fea0003800000 */
.L_x_104:
[----:B------:R-:W-:-:S07]  /*1630*/  FADD.FTZ R0, R0, R3 ;  /* 0x0000000300007221 */ /* 0x000fce0000010000 */
.L_x_112:
[----:B------:R-:W-:Y:S05]  /*1640*/  BSYNC.RECONVERGENT B1 ;  /* 0x0000000000017941 */ /* 0x000fea0003800200 */
.L_x_102:
[----:B------:R-:W-:-:S04]  /*1650*/  IMAD.MOV.U32 R3, RZ, RZ, 0x0 ;  /* 0x00000000ff037424 */ /* 0x000fc800078e00ff */
[----:B0-----:R-:W-:Y:S05]  /*1660*/  RET.REL.NODEC R2 `(initAtmosphere) ;  /* 0xffffffe802647950 */ /* 0x001fea0003c3ffff */
.L_x_113:
        /* <DEDUP_REMOVED lines=9> */
.L_x_117:


//--------------------- .nv.global.init           --------------------------
	.section	.nv.global.init,"aw",@progbits
	.align	4
.nv.global.init:
	.type		__cudart_i2opi_f,@object
	.size		__cudart_i2opi_f,(.L_9 - __cudart_i2opi_f)
__cudart_i2opi_f:
        /*0000*/ 	.byte	0x41, 0x90, 0x43, 0x3c, 0x99, 0x95, 0x62, 0xdb, 0xc0, 0xdd, 0x34, 0xf5, 0xd1, 0x57, 0x27, 0xfc
        /*0010*/ 	.byte	0x29, 0x15, 0x44, 0x4e, 0x6e, 0x83, 0xf9, 0xa2
.L_9:


//--------------------- .nv.shared.reserved.0     --------------------------
	.section	.nv.shared.reserved.0,"aw",@nobits
	.weak		__nv_reservedSMEM_offset_0_alias
	.size		__nv_reservedSMEM_offset_0_alias, 0, 64
	.other		__nv_reservedSMEM_offset_0_alias,@"STO_CUDA_RESERVED_SHARED STV_DEFAULT"
__nv_reservedSMEM_offset_0_alias:
	.zero		0
	.zero		64


//--------------------- .nv.constant0.calcWind    --------------------------
	.section	.nv.constant0.calcWind,"a",@progbits
	.sectionflags	@""
	.align	4
.nv.constant0.calcWind:
	.zero		976


//--------------------- .nv.constant0.infraredCooling --------------------------
	.section	.nv.constant0.infraredCooling,"a",@progbits
	.sectionflags	@""
	.align	4
.nv.constant0.infraredCooling:
	.zero		896


//--------------------- .nv.constant0.solarHeating --------------------------
	.section	.nv.constant0.solarHeating,"a",@progbits
	.sectionflags	@""
	.align	4
.nv.constant0.solarHeating:
	.zero		896


//--------------------- .nv.constant0.copy        --------------------------
	.section	.nv.constant0.copy,"a",@progbits
	.sectionflags	@""
	.align	4
.nv.constant0.copy:
	.zero		1056


//--------------------- .nv.constant0.initAtmosphere --------------------------
	.section	.nv.constant0.initAtmosphere,"a",@progbits
	.sectionflags	@""
	.align	4
.nv.constant0.initAtmosphere:
	.zero		920


//--------------------- SYMBOLS --------------------------

	.type		.nv.reservedSmem.offset0,@object
	.size		.nv.reservedSmem.offset0,0x4
